def matmul_kernel(
    a_ptr,
    b_ptr,
    c_ptr,
    M,
    N,
    K,
    stride_am,
    stride_ak,
    stride_bk,
    stride_bn,
    stride_cm,
    stride_cn,
    BLOCK_M: tl.constexpr,
    BLOCK_N: tl.constexpr,
    BLOCK_K: tl.constexpr,
    GROUP_M: tl.constexpr,
):
    pid = tl.program_id(axis=0)
    num_pid_m = tl.cdiv(M, BLOCK_M)
    num_pid_n = tl.cdiv(N, BLOCK_N)
    num_pid_in_group = GROUP_M * num_pid_n
    group_id = pid // num_pid_in_group
    first_pid_m = group_id * GROUP_M
    group_size_m = min(num_pid_m - first_pid_m, GROUP_M)
    pid_m = first_pid_m + ((pid % num_pid_in_group) % group_size_m)
    pid_n = (pid % num_pid_in_group) // group_size_m

    offs_am = (pid_m * BLOCK_M + tl.arange(0, BLOCK_M)) % M
    offs_bn = (pid_n * BLOCK_N + tl.arange(0, BLOCK_N)) % N
    offs_k = tl.arange(0, BLOCK_K)
    a_ptrs = a_ptr + offs_am[:, None] * stride_am + offs_k[None, :] * stride_ak
    b_ptrs = b_ptr + offs_k[:, None] * stride_bk + offs_bn[None, :] * stride_bn

    acc = tl.zeros((BLOCK_M, BLOCK_N), dtype=tl.float32)
    for kk in range(0, tl.cdiv(K, BLOCK_K)):
        a = tl.load(a_ptrs, mask=offs_k[None, :] < K - kk * BLOCK_K, other=0.0)
        b = tl.load(b_ptrs, mask=offs_k[:, None] < K - kk * BLOCK_K, other=0.0)
        acc = tl.dot(a, b, acc)
        a_ptrs += BLOCK_K * stride_ak
        b_ptrs += BLOCK_K * stride_bk

    c = acc.to(c_ptr.dtype.element_ty)
    offs_cm = pid_m * BLOCK_M + tl.arange(0, BLOCK_M)
    offs_cn = pid_n * BLOCK_N + tl.arange(0, BLOCK_N)
    c_ptrs = c_ptr + offs_cm[:, None] * stride_cm + offs_cn[None, :] * stride_cn
    mask = (offs_cm[:, None] < M) & (offs_cn[None, :] < N)
    tl.store(c_ptrs, c, mask=mask)

# config = {"BLOCK_K": 32, "BLOCK_M": 512, "BLOCK_N": 256, "GROUP_M": 8, "arch": "sm_90", "dtype": "fp32", "num_ctas": 4, "num_stages": 3, "num_warps": 4}
# arch = sm_90


// ===== COMPILED SASS (sm_90a) =====

	.target	sm_90a

	.elftype	@"ET_EXEC"


//--------------------- .note.nv.tkinfo           --------------------------
	.section	.note.nv.tkinfo,"",@"SHT_NOTE"
	.sectionflags	@"SHF_NOTE_NV_TKINFO"
	.tkinfo
        /*0018*/ 	.word	0x00000002
        /*0030*/ 	.string	""
        /*0030*/ 	.string	"ptxas"
        /*0030*/ 	.string	"Cuda compilation tools, release 13.0, V13.0.88"
        /*0030*/ 	.string	"Build cuda_13.0.r13.0/compiler.36424714_0"
        /*0030*/ 	.string	"-v  -suppress-debug-info  -lineinfo  -arch sm_90a "



//--------------------- .note.nv.cuinfo           --------------------------
	.section	.note.nv.cuinfo,"",@"SHT_NOTE"
	.sectionflags	@"SHF_NOTE_NV_CUINFO"
        /*0018*/ 	.short	0x0002
        /*001a*/ 	.short	0x005a
        /*001c*/ 	.short	0x0082
	.zero		2


//--------------------- .nv.info                  --------------------------
	.section	.nv.info,"",@"SHT_CUDA_INFO"
	.align	4


	//----- nvinfo : EIATTR_REGCOUNT
	.align		4
        /*0000*/ 	.byte	0x04, 0x2f
        /*0002*/ 	.short	(.L_1 - .L_0)
	.align		4
.L_0:
        /*0004*/ 	.word	index@(matmul_kernel)
        /*0008*/ 	.word	0x000000ff


	//----- nvinfo : EIATTR_FRAME_SIZE
	.align		4
.L_1:
        /*000c*/ 	.byte	0x04, 0x11
        /*000e*/ 	.short	(.L_3 - .L_2)
	.align		4
.L_2:
        /*0010*/ 	.word	index@(matmul_kernel)
        /*0014*/ 	.word	0x000005d0


	//----- nvinfo : EIATTR_MIN_STACK_SIZE
	.align		4
.L_3:
        /*0018*/ 	.byte	0x04, 0x12
        /*001a*/ 	.short	(.L_5 - .L_4)
	.align		4
.L_4:
        /*001c*/ 	.word	index@(matmul_kernel)
        /*0020*/ 	.word	0x000005d0
.L_5:


//--------------------- .nv.compat                --------------------------
	.section	.nv.compat,"",@"SHT_CUDA_COMPAT_INFO"
	.align	4
        /*0000*/ 	.byte	0x02, 0x09, 0x01, 0x00, 0x02, 0x02, 0x04, 0x00, 0x02, 0x05, 0x05, 0x00, 0x03, 0x07, 0x01, 0x01
        /*0010*/ 	.byte	0x02, 0x03, 0x00, 0x00, 0x02, 0x06, 0x01, 0x00, 0x04, 0x0b, 0x08, 0x00, 0x00, 0x00, 0x00, 0x00
        /*0020*/ 	.byte	0x00, 0x00, 0x00, 0x00


//--------------------- .nv.info.matmul_kernel    --------------------------
	.section	.nv.info.matmul_kernel,"",@"SHT_CUDA_INFO"
	.sectionflags	@""
	.align	4


	//----- nvinfo : EIATTR_CUDA_API_VERSION
	.align		4
        /*0000*/ 	.byte	0x04, 0x37
        /*0002*/ 	.short	(.L_7 - .L_6)
.L_6:
        /*0004*/ 	.word	0x00000082


	//----- nvinfo : EIATTR_KPARAM_INFO
	.align		4
.L_7:
        /*0008*/ 	.byte	0x04, 0x17
        /*000a*/ 	.short	(.L_9 - .L_8)
.L_8:
        /*000c*/ 	.word	0x00000000
        /*0010*/ 	.short	0x000d
        /*0012*/ 	.short	0x0048
        /*0014*/ 	.byte	0x00, 0xf4, 0x21, 0x00


	//----- nvinfo : EIATTR_KPARAM_INFO
	.align		4
.L_9:
        /*0018*/ 	.byte	0x04, 0x17
        /*001a*/ 	.short	(.L_11 - .L_10)
.L_10:
        /*001c*/ 	.word	0x00000000
        /*0020*/ 	.short	0x000c
        /*0022*/ 	.short	0x0040
        /*0024*/ 	.byte	0x00, 0xf4, 0x21, 0x00


	//----- nvinfo : EIATTR_KPARAM_INFO
	.align		4
.L_11:
        /*0028*/ 	.byte	0x04, 0x17
        /*002a*/ 	.short	(.L_13 - .L_12)
.L_12:
        /*002c*/ 	.word	0x00000000
        /*0030*/ 	.short	0x000b
        /*0032*/ 	.short	0x0038
        /*0034*/ 	.byte	0x00, 0xf0, 0x11, 0x00


	//----- nvinfo : EIATTR_KPARAM_INFO
	.align		4
.L_13:
        /*0038*/ 	.byte	0x04, 0x17
        /*003a*/ 	.short	(.L_15 - .L_14)
.L_14:
        /*003c*/ 	.word	0x00000000
        /*0040*/ 	.short	0x000a
        /*0042*/ 	.short	0x0034
        /*0044*/ 	.byte	0x00, 0xf0, 0x11, 0x00


	//----- nvinfo : EIATTR_KPARAM_INFO
	.align		4
.L_15:
        /*0048*/ 	.byte	0x04, 0x17
        /*004a*/ 	.short	(.L_17 - .L_16)
.L_16:
        /*004c*/ 	.word	0x00000000
        /*0050*/ 	.short	0x0009
        /*0052*/ 	.short	0x0030
        /*0054*/ 	.byte	0x00, 0xf0, 0x11, 0x00


	//----- nvinfo : EIATTR_KPARAM_INFO
	.align		4
.L_17:
        /*0058*/ 	.byte	0x04, 0x17
        /*005a*/ 	.short	(.L_19 - .L_18)
.L_18:
        /*005c*/ 	.word	0x00000000
        /*0060*/ 	.short	0x0008
        /*0062*/ 	.short	0x002c
        /*0064*/ 	.byte	0x00, 0xf0, 0x11, 0x00


	//----- nvinfo : EIATTR_KPARAM_INFO
	.align		4
.L_19:
        /*0068*/ 	.byte	0x04, 0x17
        /*006a*/ 	.short	(.L_21 - .L_20)
.L_20:
        /*006c*/ 	.word	0x00000000
        /*0070*/ 	.short	0x0007
        /*0072*/ 	.short	0x0028
        /*0074*/ 	.byte	0x00, 0xf0, 0x11, 0x00


	//----- nvinfo : EIATTR_KPARAM_INFO
	.align		4
.L_21:
        /*0078*/ 	.byte	0x04, 0x17
        /*007a*/ 	.short	(.L_23 - .L_22)
.L_22:
        /*007c*/ 	.word	0x00000000
        /*0080*/ 	.short	0x0006
        /*0082*/ 	.short	0x0024
        /*0084*/ 	.byte	0x00, 0xf0, 0x11, 0x00


	//----- nvinfo : EIATTR_KPARAM_INFO
	.align		4
.L_23:
        /*0088*/ 	.byte	0x04, 0x17
        /*008a*/ 	.short	(.L_25 - .L_24)
.L_24:
        /*008c*/ 	.word	0x00000000
        /*0090*/ 	.short	0x0005
        /*0092*/ 	.short	0x0020
        /*0094*/ 	.byte	0x00, 0xf0, 0x11, 0x00


	//----- nvinfo : EIATTR_KPARAM_INFO
	.align		4
.L_25:
        /*0098*/ 	.byte	0x04, 0x17
        /*009a*/ 	.short	(.L_27 - .L_26)
.L_26:
        /*009c*/ 	.word	0x00000000
        /*00a0*/ 	.short	0x0004
        /*00a2*/ 	.short	0x001c
        /*00a4*/ 	.byte	0x00, 0xf0, 0x11, 0x00


	//----- nvinfo : EIATTR_KPARAM_INFO
	.align		4
.L_27:
        /*00a8*/ 	.byte	0x04, 0x17
        /*00aa*/ 	.short	(.L_29 - .L_28)
.L_28:
        /*00ac*/ 	.word	0x00000000
        /*00b0*/ 	.short	0x0003
        /*00b2*/ 	.short	0x0018
        /*00b4*/ 	.byte	0x00, 0xf0, 0x11, 0x00


	//----- nvinfo : EIATTR_KPARAM_INFO
	.align		4
.L_29:
        /*00b8*/ 	.byte	0x04, 0x17
        /*00ba*/ 	.short	(.L_31 - .L_30)
.L_30:
        /*00bc*/ 	.word	0x00000000
        /*00c0*/ 	.short	0x0002
        /*00c2*/ 	.short	0x0010
        /*00c4*/ 	.byte	0x00, 0xf4, 0x21, 0x00


	//----- nvinfo : EIATTR_KPARAM_INFO
	.align		4
.L_31:
        /*00c8*/ 	.byte	0x04, 0x17
        /*00ca*/ 	.short	(.L_33 - .L_32)
.L_32:
        /*00cc*/ 	.word	0x00000000
        /*00d0*/ 	.short	0x0001
        /*00d2*/ 	.short	0x0008
        /*00d4*/ 	.byte	0x00, 0xf4, 0x21, 0x00


	//----- nvinfo : EIATTR_KPARAM_INFO
	.align		4
.L_33:
        /*00d8*/ 	.byte	0x04, 0x17
        /*00da*/ 	.short	(.L_35 - .L_34)
.L_34:
        /*00dc*/ 	.word	0x00000000
        /*00e0*/ 	.short	0x0000
        /*00e2*/ 	.short	0x0000
        /*00e4*/ 	.byte	0x00, 0xf4, 0x21, 0x00


	//----- nvinfo : EIATTR_EXPLICIT_CLUSTER
	.align		4
.L_35:
        /*00e8*/ 	.byte	0x01, 0x3e
	.zero		2


	//----- nvinfo : EIATTR_CTA_PER_CLUSTER
	.align		4
        /*00ec*/ 	.byte	0x04, 0x3d
        /*00ee*/ 	.short	(.L_37 - .L_36)
.L_36:
        /*00f0*/ 	.word	0x00000004
        /*00f4*/ 	.word	0x00000001
        /*00f8*/ 	.word	0x00000001


	//----- nvinfo : EIATTR_SPARSE_MMA_MASK
	.align		4
.L_37:
        /*00fc*/ 	.byte	0x03, 0x50
        /*00fe*/ 	.short	0x0000


	//----- nvinfo : EIATTR_MAXREG_COUNT
	.align		4
        /*0100*/ 	.byte	0x03, 0x1b
        /*0102*/ 	.short	0x00ff


	//----- nvinfo : EIATTR_NUM_BARRIERS
	.align		4
        /*0104*/ 	.byte	0x02, 0x4c
        /*0106*/ 	.byte	0x01
	.zero		1


	//----- nvinfo : EIATTR_ANNOTATIONS
	.align		4
        /*0108*/ 	.byte	0x04, 0x55
        /*010a*/ 	.short	(.L_39 - .L_38)


	//   ....[0]....
.L_38:
        /*010c*/ 	.word	0x00000001
        /*0110*/ 	.byte	0xa0, 0x00, 0x00, 0x00, 0x01, 0x00, 0x00, 0x00, 0xa0, 0x07, 0x00, 0x00, 0x01, 0x00, 0x00, 0x00
        /* <DEDUP_REMOVED lines=520> */
        /*21a0*/ 	.byte	0x00, 0x15, 0x01, 0x00


	//----- nvinfo : EIATTR_MERCURY_ISA_VERSION
	.align		4
.L_39:
        /*21a4*/ 	.byte	0x03, 0x5f
        /*21a6*/ 	.short	0x0101


	//----- nvinfo : EIATTR_EXIT_INSTR_OFFSETS
	.align		4
        /*21a8*/ 	.byte	0x04, 0x1c
        /*21aa*/ 	.short	(.L_41 - .L_40)


	//   ....[0]....
.L_40:
        /*21ac*/ 	.word	0x00018ea0


	//   ....[1]....
        /*21b0*/ 	.word	0x00018ec0


	//----- nvinfo : EIATTR_REQNTID
	.align		4
.L_41:
        /*21b4*/ 	.byte	0x04, 0x10
        /*21b6*/ 	.short	(.L_43 - .L_42)
.L_42:
        /*21b8*/ 	.word	0x00000080
        /*21bc*/ 	.word	0x00000001
        /*21c0*/ 	.word	0x00000001


	//----- nvinfo : EIATTR_CBANK_PARAM_SIZE
	.align		4
.L_43:
        /*21c4*/ 	.byte	0x03, 0x19
        /*21c6*/ 	.short	0x0050


	//----- nvinfo : EIATTR_PARAM_CBANK
	.align		4
        /*21c8*/ 	.byte	0x04, 0x0a
        /*21ca*/ 	.short	(.L_45 - .L_44)
	.align		4
.L_44:
        /*21cc*/ 	.word	index@(.nv.constant0.matmul_kernel)
        /*21d0*/ 	.short	0x0210
        /*21d2*/ 	.short	0x0050


	//----- nvinfo : EIATTR_SW_WAR
	.align		4
.L_45:
        /*21d4*/ 	.byte	0x04, 0x36
        /*21d6*/ 	.short	(.L_47 - .L_46)
.L_46:
        /*21d8*/ 	.word	0x00000008
.L_47:


//--------------------- .nv.callgraph             --------------------------
	.section	.nv.callgraph,"",@"SHT_CUDA_CALLGRAPH"
	.align	4
	.sectionentsize	8
	.align		4
        /*0000*/ 	.word	0x00000000
	.align		4
        /*0004*/ 	.word	0xffffffff
	.align		4
        /*0008*/ 	.word	0x00000000
	.align		4
        /*000c*/ 	.word	0xfffffffe
	.align		4
        /*0010*/ 	.word	0x00000000
	.align		4
        /*0014*/ 	.word	0xfffffffd
	.align		4
        /*0018*/ 	.word	0x00000000
	.align		4
        /*001c*/ 	.word	0xfffffffc


//--------------------- .text.matmul_kernel       --------------------------
	.section	.text.matmul_kernel,"ax",@progbits
	.align	128
        .global         matmul_kernel
        .type           matmul_kernel,@function
        .size           matmul_kernel,(.L_x_3 - matmul_kernel)
        .other          matmul_kernel,@"STO_CUDA_ENTRY STV_DEFAULT"
matmul_kernel:
.text.matmul_kernel:
[----:B------:R-:W1:Y:S08]  /*0000*/  LDC R1, c[0x0][0x28] ;  /* 0x00000a00ff017b82 */ /* 0x000e700000000800 */
[----:B------:R-:W2:Y:S01]  /*0010*/  LDC.64 R2, c[0x0][0x228] ;  /* 0x00008a00ff027b82 */ /* 0x000ea20000000a00 */
[----:B-1----:R-:W-:Y:S01]  /*0020*/  VIADD R1, R1, 0xfffffa30 ;  /* 0xfffffa3001017836 */ /* 0x002fe20000000000 */
[----:B------:R-:W-:Y:S01]  /*0030*/  ULDC UR7, c[0x0][0x240] ;  /* 0x0000900000077ab9 */ /* 0x000fe20000000800 */
[----:B------:R-:W-:Y:S01]  /*0040*/  ULDC.64 UR8, c[0x0][0x218] ;  /* 0x0000860000087ab9 */ /* 0x000fe20000000a00 */
[----:B------:R-:W-:Y:S01]  /*0050*/  UMOV UR12, 0x400 ;  /* 0x00000400000c7882 */ /* 0x000fe20000000000 */
[----:B------:R-:W-:-:S03]  /*0060*/  ULDC.64 UR16, c[0x0][0x208] ;  /* 0x0000820000107ab9 */ /* 0x000fc60000000a00 */
[----:B------:R-:W1:Y:S08]  /*0070*/  S2UR UR4, SR_CTAID.X ;  /* 0x00000000000479c3 */ /* 0x000e700000002500 */
[----:B------:R-:W3:Y:S01]  /*0080*/  S2UR UR6, SR_CgaCtaId ;  /* 0x00000000000679c3 */ /* 0x000ee20000008800 */
[----:B--2---:R-:W-:Y:S01]  /*0090*/  IMAD.MOV.U32 R74, RZ, RZ, R3 ;  /* 0x000000ffff4a7224 */ /* 0x004fe200078e0003 */
[----:B------:R2:W-:Y:S01]  /*00a0*/  STL.64 [R1+0x350], R2 ;  /* 0x0003500201007387 */ /* 0x0005e20000100a00 */
[----:B------:R-:W-:-:S02]  /*00b0*/  IMAD.MOV.U32 R70, RZ, RZ, R2 ;  /* 0x000000ffff467224 */ /* 0x000fc400078e0002 */
[----:B------:R-:W-:Y:S01]  /*00c0*/  VIADD R0, R74, 0xff ;  /* 0x000000ff4a007836 */ /* 0x000fe20000000000 */
[----:B------:R-:W-:Y:S02]  /*00d0*/  LOP3.LUT R212, RZ, R74, RZ, 0x33, !PT ;  /* 0x0000004affd47212 */ /* 0x000fe400078e33ff */
[----:B-1----:R-:W-:Y:S01]  /*00e0*/  I2FP.F32.U32 R5, UR4 ;  /* 0x0000000400057c45 */ /* 0x002fe20008201000 */
[----:B------:R-:W-:Y:S01]  /*00f0*/  ULDC UR4, c[0x0][0x150] ;  /* 0x0000540000047ab9 */ /* 0x000fe20000000800 */
[----:B--2---:R-:W-:-:S03]  /*0100*/  SHF.R.S32.HI R3, RZ, 0x1f, R0 ;  /* 0x0000001fff037819 */ /* 0x004fc60000011400 */
[----:B------:R-:W-:Y:S01]  /*0110*/  FMUL R5, R5, UR4 ;  /* 0x0000000405057c20 */ /* 0x000fe20008400000 */
[----:B---3--:R-:W-:Y:S01]  /*0120*/  USHF.L.U32 UR5, UR6, 0x7, URZ ;  /* 0x0000000706057899 */ /* 0x008fe2000800063f */
[----:B------:R-:W-:Y:S01]  /*0130*/  LEA.HI R3, R3, R0, RZ, 0x8 ;  /* 0x0000000003037211 */ /* 0x000fe200078f40ff */
[----:B------:R-:W-:-:S03]  /*0140*/  ULEA UR12, UR6, UR12, 0x18 ;  /* 0x0000000c060c7291 */ /* 0x000fc6000f8ec03f */
[----:B------:R-:W1:Y:S01]  /*0150*/  F2I.U32.TRUNC.NTZ R5, R5 ;  /* 0x0000000500057305 */ /* 0x000e62000020f000 */
[----:B------:R-:W-:Y:S01]  /*0160*/  SHF.R.S32.HI R3, RZ, 0x8, R3 ;  /* 0x00000008ff037819 */ /* 0x000fe20000011403 */
[----:B------:R-:W-:-:S04]  /*0170*/  ULOP3.LUT UR5, UR5, 0x180, URZ, 0xc0, !UPT ;  /* 0x0000018005057892 */ /* 0x000fc8000f8ec03f */
[----:B------:R-:W-:-:S05]  /*0180*/  IMAD.SHL.U32 R4, R3, 0x8, RZ ;  /* 0x0000000803047824 */ /* 0x000fca00078e00ff */
[----:B------:R-:W-:-:S04]  /*0190*/  IABS R7, R4 ;  /* 0x0000000400077213 */ /* 0x000fc80000000000 */
[----:B------:R-:W2:Y:S01]  /*01a0*/  I2F.RP R0, R7 ;  /* 0x0000000700007306 */ /* 0x000ea20000209400 */
[----:B-1----:R-:W-:-:S07]  /*01b0*/  IABS R11, R5 ;  /* 0x00000005000b7213 */ /* 0x002fce0000000000 */
[----:B--2---:R-:W1:Y:S02]  /*01c0*/  MUFU.RCP R0, R0 ;  /* 0x0000000000007308 */ /* 0x004e640000001000 */
[----:B-1----:R-:W-:Y:S01]  /*01d0*/  VIADD R2, R0, 0xffffffe ;  /* 0x0ffffffe00027836 */ /* 0x002fe20000000000 */
[----:B------:R-:W-:-:S05]  /*01e0*/  IABS R0, R4 ;  /* 0x0000000400007213 */ /* 0x000fca0000000000 */
[----:B------:R1:W2:Y:S01]  /*01f0*/  F2I.FTZ.U32.TRUNC.NTZ R3, R2 ;  /* 0x0000000200037305 */ /* 0x0002a2000021f000 */
[----:B------:R-:W-:Y:S02]  /*0200*/  IMAD.MOV R0, RZ, RZ, -R0 ;  /* 0x000000ffff007224 */ /* 0x000fe400078e0a00 */
[----:B-1----:R-:W-:Y:S02]  /*0210*/  IMAD.MOV.U32 R2, RZ, RZ, RZ ;  /* 0x000000ffff027224 */ /* 0x002fe400078e00ff */
[----:B--2---:R-:W-:-:S04]  /*0220*/  IMAD.MOV R6, RZ, RZ, -R3 ;  /* 0x000000ffff067224 */ /* 0x004fc800078e0a03 */
[----:B------:R-:W-:-:S04]  /*0230*/  IMAD R9, R6, R7, RZ ;  /* 0x0000000706097224 */ /* 0x000fc800078e02ff */
[----:B------:R-:W-:-:S06]  /*0240*/  IMAD.HI.U32 R2, R3, R9, R2 ;  /* 0x0000000903027227 */ /* 0x000fcc00078e0002 */
[----:B------:R-:W-:-:S04]  /*0250*/  IMAD.HI.U32 R2, R2, R11, RZ ;  /* 0x0000000b02027227 */ /* 0x000fc800078e00ff */
[----:B------:R-:W-:-:S05]  /*0260*/  IMAD R0, R2, R0, R11 ;  /* 0x0000000002007224 */ /* 0x000fca00078e020b */
[----:B------:R-:W-:-:S13]  /*0270*/  ISETP.GT.U32.AND P1, PT, R7, R0, PT ;  /* 0x000000000700720c */ /* 0x000fda0003f24070 */
[----:B------:R-:W-:Y:S02]  /*0280*/  @!P1 IMAD.IADD R0, R0, 0x1, -R7 ;  /* 0x0000000100009824 */ /* 0x000fe400078e0a07 */
[----:B------:R-:W-:Y:S01]  /*0290*/  @!P1 VIADD R2, R2, 0x1 ;  /* 0x0000000102029836 */ /* 0x000fe20000000000 */
[----:B------:R-:W-:Y:S02]  /*02a0*/  ISETP.NE.AND P1, PT, R4, RZ, PT ;  /* 0x000000ff0400720c */ /* 0x000fe40003f25270 */
[----:B------:R-:W-:Y:S02]  /*02b0*/  ISETP.GE.U32.AND P0, PT, R0, R7, PT ;  /* 0x000000070000720c */ /* 0x000fe40003f06070 */
[----:B------:R-:W-:-:S04]  /*02c0*/  LOP3.LUT R0, R5, R4, RZ, 0x3c, !PT ;  /* 0x0000000405007212 */ /* 0x000fc800078e3cff */
[----:B------:R-:W-:Y:S01]  /*02d0*/  ISETP.GE.AND P2, PT, R0, RZ, PT ;  /* 0x000000ff0000720c */ /* 0x000fe20003f46270 */
[----:B------:R-:W-:-:S05]  /*02e0*/  VIADD R0, R70, 0x1ff ;  /* 0x000001ff46007836 */ /* 0x000fca0000000000 */
[----:B------:R-:W-:Y:S01]  /*02f0*/  SHF.R.S32.HI R3, RZ, 0x1f, R0 ;  /* 0x0000001fff037819 */ /* 0x000fe20000011400 */
[----:B------:R-:W-:-:S03]  /*0300*/  @P0 VIADD R2, R2, 0x1 ;  /* 0x0000000102020836 */ /* 0x000fc60000000000 */
[----:B------:R-:W-:-:S03]  /*0310*/  LEA.HI R3, R3, R0, RZ, 0x9 ;  /* 0x0000000003037211 */ /* 0x000fc600078f48ff */
[----:B------:R-:W-:Y:S01]  /*0320*/  @!P2 IMAD.MOV R2, RZ, RZ, -R2 ;  /* 0x000000ffff02a224 */ /* 0x000fe200078e0a02 */
[----:B------:R-:W-:-:S05]  /*0330*/  @!P1 LOP3.LUT R2, RZ, R4, RZ, 0x33, !PT ;  /* 0x00000004ff029212 */ /* 0x000fca00078e33ff */
[----:B------:R-:W-:Y:S02]  /*0340*/  IMAD.SHL.U32 R14, R2, 0x8, RZ ;  /* 0x00000008020e7824 */ /* 0x000fe400078e00ff */
[----:B------:R-:W-:-:S03]  /*0350*/  IMAD.MOV R2, RZ, RZ, -R2 ;  /* 0x000000ffff027224 */ /* 0x000fc600078e0a02 */
[----:B------:R-:W-:Y:S01]  /*0360*/  LEA.HI.SX32 R3, R3, -R14, 0x17 ;  /* 0x8000000e03037211 */ /* 0x000fe200078fbaff */
[----:B------:R-:W-:Y:S02]  /*0370*/  IMAD R17, R4, R2, R5 ;  /* 0x0000000204117224 */ /* 0x000fe400078e0205 */
[----:B------:R-:W-:Y:S01]  /*0380*/  IMAD.MOV.U32 R2, RZ, RZ, RZ ;  /* 0x000000ffff027224 */ /* 0x000fe200078e00ff */
[----:B------:R-:W-:Y:S02]  /*0390*/  VIMNMX R12, R3, 0x8, PT ;  /* 0x00000008030c7848 */ /* 0x000fe40003fe0100 */
[----:B------:R-:W-:Y:S02]  /*03a0*/  IABS R7, R17 ;  /* 0x0000001100077213 */ /* 0x000fe40000000000 */
[-C--:B------:R-:W-:Y:S02]  /*03b0*/  IABS R10, R12.reuse ;  /* 0x0000000c000a7213 */ /* 0x080fe40000000000 */
[----:B------:R-:W-:-:S02]  /*03c0*/  IABS R4, R12 ;  /* 0x0000000c00047213 */ /* 0x000fc40000000000 */
[----:B------:R-:W1:Y:S08]  /*03d0*/  I2F.RP R0, R10 ;  /* 0x0000000a00007306 */ /* 0x000e700000209400 */
[----:B-1----:R-:W1:Y:S02]  /*03e0*/  MUFU.RCP R0, R0 ;  /* 0x0000000000007308 */ /* 0x002e640000001000 */
[----:B-1----:R-:W-:Y:S01]  /*03f0*/  VIADD R3, R0, 0xffffffe ;  /* 0x0ffffffe00037836 */ /* 0x002fe20000000000 */
[----:B------:R-:W-:-:S05]  /*0400*/  IABS R0, R74 ;  /* 0x0000004a00007213 */ /* 0x000fca0000000000 */
[----:B------:R-:W1:Y:S02]  /*0410*/  F2I.FTZ.U32.TRUNC.NTZ R3, R3 ;  /* 0x0000000300037305 */ /* 0x000e64000021f000 */
[----:B-1----:R-:W-:-:S04]  /*0420*/  IMAD.MOV R6, RZ, RZ, -R3 ;  /* 0x000000ffff067224 */ /* 0x002fc800078e0a03 */
[----:B------:R-:W-:-:S04]  /*0430*/  IMAD.MOV.U32 R5, RZ, RZ, R6 ;  /* 0x000000ffff057224 */ /* 0x000fc800078e0006 */
[----:B------:R-:W-:-:S04]  /*0440*/  IMAD R5, R5, R10, RZ ;  /* 0x0000000a05057224 */ /* 0x000fc800078e02ff */
[----:B------:R-:W-:Y:S01]  /*0450*/  IMAD.HI.U32 R2, R3, R5, R2 ;  /* 0x0000000503027227 */ /* 0x000fe200078e0002 */
[----:B------:R-:W-:-:S03]  /*0460*/  IABS R3, R70 ;  /* 0x0000004600037213 */ /* 0x000fc60000000000 */
[----:B------:R-:W-:Y:S01]  /*0470*/  IMAD.MOV R5, RZ, RZ, -R4 ;  /* 0x000000ffff057224 */ /* 0x000fe200078e0a04 */
[----:B------:R-:W1:Y:S01]  /*0480*/  I2F.RP R6, R3 ;  /* 0x0000000300067306 */ /* 0x000e620000209400 */
[----:B------:R-:W-:-:S04]  /*0490*/  IMAD.HI.U32 R4, R2, R7, RZ ;  /* 0x0000000702047227 */ /* 0x000fc800078e00ff */
[----:B------:R-:W-:Y:S02]  /*04a0*/  IMAD.MOV.U32 R2, RZ, RZ, R0 ;  /* 0x000000ffff027224 */ /* 0x000fe400078e0000 */
[----:B------:R-:W-:Y:S01]  /*04b0*/  IMAD R5, R4, R5, R7 ;  /* 0x0000000504057224 */ /* 0x000fe200078e0207 */
[----:B------:R-:W2:Y:S01]  /*04c0*/  S2R R0, SR_TID.X ;  /* 0x0000000000007919 */ /* 0x000ea20000002100 */
[----:B------:R-:W3:Y:S03]  /*04d0*/  I2F.RP R8, R2 ;  /* 0x0000000200087306 */ /* 0x000ee60000209400 */
[----:B------:R-:W-:-:S05]  /*04e0*/  ISETP.GT.U32.AND P1, PT, R10, R5, PT ;  /* 0x000000050a00720c */ /* 0x000fca0003f24070 */
[----:B-1----:R-:W1:Y:S08]  /*04f0*/  MUFU.RCP R7, R6 ;  /* 0x0000000600077308 */ /* 0x002e700000001000 */
[----:B---3--:R-:W3:Y:S01]  /*0500*/  MUFU.RCP R8, R8 ;  /* 0x0000000800087308 */ /* 0x008ee20000001000 */
[----:B------:R-:W-:Y:S02]  /*0510*/  @!P1 IMAD.IADD R5, R5, 0x1, -R10 ;  /* 0x0000000105059824 */ /* 0x000fe400078e0a0a */
[----:B------:R-:W-:Y:S01]  /*0520*/  @!P1 VIADD R4, R4, 0x1 ;  /* 0x0000000104049836 */ /* 0x000fe20000000000 */
[----:B------:R-:W-:-:S02]  /*0530*/  ISETP.NE.AND P1, PT, R12, RZ, PT ;  /* 0x000000ff0c00720c */ /* 0x000fc40003f25270 */
[----:B------:R-:W-:Y:S02]  /*0540*/  ISETP.GE.U32.AND P0, PT, R5, R10, PT ;  /* 0x0000000a0500720c */ /* 0x000fe40003f06070 */
[----:B------:R-:W-:Y:S01]  /*0550*/  LOP3.LUT R5, R17, R12, RZ, 0x3c, !PT ;  /* 0x0000000c11057212 */ /* 0x000fe200078e3cff */
[----:B-1----:R-:W-:-:S03]  /*0560*/  VIADD R7, R7, 0xffffffe ;  /* 0x0ffffffe07077836 */ /* 0x002fc60000000000 */
[----:B------:R-:W-:Y:S01]  /*0570*/  ISETP.GE.AND P2, PT, R5, RZ, PT ;  /* 0x000000ff0500720c */ /* 0x000fe20003f46270 */
[----:B------:R1:W-:Y:S01]  /*0580*/  F2I.FTZ.U32.TRUNC.NTZ R11, R7 ;  /* 0x00000007000b7305 */ /* 0x0003e2000021f000 */
[----:B--2---:R-:W-:Y:S01]  /*0590*/  LOP3.LUT R203, R0, 0x7f, RZ, 0xc0, !PT ;  /* 0x0000007f00cb7812 */ /* 0x004fe200078ec0ff */
[----:B---3--:R-:W-:Y:S01]  /*05a0*/  VIADD R5, R8, 0xffffffe ;  /* 0x0ffffffe08057836 */ /* 0x008fe20000000000 */
[----:B------:R-:W-:-:S03]  /*05b0*/  LOP3.LUT R16, R0, 0x60, RZ, 0xc0, !PT ;  /* 0x0000006000107812 */ /* 0x000fc600078ec0ff */
[----:B------:R-:W-:Y:S01]  /*05c0*/  @P0 VIADD R4, R4, 0x1 ;  /* 0x0000000104040836 */ /* 0x000fe20000000000 */
[----:B------:R-:W-:Y:S01]  /*05d0*/  LOP3.LUT R210, R0, 0x1f, RZ, 0xc0, !PT ;  /* 0x0000001f00d27812 */ /* 0x000fe200078ec0ff */
[----:B------:R-:W-:Y:S01]  /*05e0*/  IMAD.SHL.U32 R8, R203, 0x4, RZ ;  /* 0x00000004cb087824 */ /* 0x000fe200078e00ff */
[----:B------:R-:W2:Y:S01]  /*05f0*/  F2I.FTZ.U32.TRUNC.NTZ R5, R5 ;  /* 0x0000000500057305 */ /* 0x000ea2000021f000 */
[----:B------:R-:W-:Y:S01]  /*0600*/  IMAD.MOV.U32 R15, RZ, RZ, R4 ;  /* 0x000000ffff0f7224 */ /* 0x000fe200078e0004 */
[----:B------:R-:W-:-:S03]  /*0610*/  SHF.R.U32.HI R4, RZ, 0x5, R0 ;  /* 0x00000005ff047819 */ /* 0x000fc60000011600 */
[----:B------:R-:W-:Y:S01]  /*0620*/  @!P2 IMAD.MOV R15, RZ, RZ, -R15 ;  /* 0x000000ffff0fa224 */ /* 0x000fe200078e0a0f */
[----:B------:R-:W-:Y:S02]  /*0630*/  @!P1 LOP3.LUT R15, RZ, R12, RZ, 0x33, !PT ;  /* 0x0000000cff0f9212 */ /* 0x000fe400078e33ff */
[----:B------:R-:W-:-:S03]  /*0640*/  SGXT.U32 R4, R4, 0x2 ;  /* 0x000000020404781a */ /* 0x000fc60000000000 */
[----:B------:R-:W-:Y:S02]  /*0650*/  IMAD.SHL.U32 R9, R15, 0x100, RZ ;  /* 0x000001000f097824 */ /* 0x000fe400078e00ff */
[----:B-1----:R-:W-:Y:S02]  /*0660*/  IMAD.MOV R7, RZ, RZ, -R15 ;  /* 0x000000ffff077224 */ /* 0x002fe400078e0a0f */
[--C-:B--2---:R-:W-:Y:S01]  /*0670*/  IMAD.MOV R13, RZ, RZ, -R5.reuse ;  /* 0x000000ffff0d7224 */ /* 0x104fe200078e0a05 */
[----:B------:R-:W-:Y:S01]  /*0680*/  LOP3.LUT R6, R9, R4, RZ, 0xfc, !PT ;  /* 0x0000000409067212 */ /* 0x000fe200078efcff */
[----:B------:R-:W-:Y:S02]  /*0690*/  IMAD.MOV.U32 R4, RZ, RZ, RZ ;  /* 0x000000ffff047224 */ /* 0x000fe400078e00ff */
[----:B------:R-:W-:Y:S01]  /*06a0*/  IMAD R13, R13, R2, RZ ;  /* 0x000000020d0d7224 */ /* 0x000fe200078e02ff */
[C---:B------:R-:W-:Y:S02]  /*06b0*/  LOP3.LUT R18, R6.reuse, 0x4, RZ, 0xfc, !PT ;  /* 0x0000000406127812 */ /* 0x040fe400078efcff */
[----:B------:R-:W-:Y:S01]  /*06c0*/  LOP3.LUT R19, R6, 0x10, RZ, 0xfc, !PT ;  /* 0x0000001006137812 */ /* 0x000fe200078efcff */
[----:B------:R-:W-:Y:S01]  /*06d0*/  IMAD.HI.U32 R5, R5, R13, R4 ;  /* 0x0000000d05057227 */ /* 0x000fe200078e0004 */
[----:B------:R-:W-:-:S02]  /*06e0*/  IABS R10, R18 ;  /* 0x00000012000a7213 */ /* 0x000fc40000000000 */
[----:B------:R-:W-:Y:S01]  /*06f0*/  SHF.R.U32.HI R13, RZ, 0x1, R16 ;  /* 0x00000001ff0d7819 */ /* 0x000fe20000011610 */
[----:B------:R-:W-:Y:S01]  /*0700*/  IMAD.MOV R16, RZ, RZ, -R11 ;  /* 0x000000ffff107224 */ /* 0x000fe200078e0a0b */
[----:B------:R-:W-:Y:S01]  /*0710*/  ISETP.GE.AND P0, PT, R18, RZ, PT ;  /* 0x000000ff1200720c */ /* 0x000fe20003f06270 */
[----:B------:R-:W-:Y:S01]  /*0720*/  IMAD.HI.U32 R4, R5, R10, RZ ;  /* 0x0000000a05047227 */ /* 0x000fe200078e00ff */
[C---:B------:R-:W-:Y:S02]  /*0730*/  LOP3.LUT R21, R6.reuse, 0x18, RZ, 0xfc, !PT ;  /* 0x0000001806157812 */ /* 0x040fe400078efcff */
[----:B------:R-:W-:Y:S01]  /*0740*/  LOP3.LUT R23, R6, 0x20, RZ, 0xfc, !PT ;  /* 0x0000002006177812 */ /* 0x000fe200078efcff */
[----:B------:R-:W-:Y:S01]  /*0750*/  IMAD.MOV R15, RZ, RZ, -R4 ;  /* 0x000000ffff0f7224 */ /* 0x000fe200078e0a04 */
[----:B------:R-:W-:Y:S01]  /*0760*/  LOP3.LUT R4, R8, R13, RZ, 0x3c, !PT ;  /* 0x0000000d08047212 */ /* 0x000fe200078e3cff */
[----:B------:R-:W-:Y:S01]  /*0770*/  IMAD.MOV.U32 R8, RZ, RZ, R16 ;  /* 0x000000ffff087224 */ /* 0x000fe200078e0010 */
[----:B------:R-:W-:-:S02]  /*0780*/  LOP3.LUT R16, R6, 0x8, RZ, 0xfc, !PT ;  /* 0x0000000806107812 */ /* 0x000fc400078efcff */
[----:B------:R-:W-:Y:S01]  /*0790*/  ISETP.GE.AND P4, PT, R19, RZ, PT ;  /* 0x000000ff1300720c */ /* 0x000fe20003f86270 */
[----:B------:R1:W-:Y:S01]  /*07a0*/  STL [R1+0x254], R4 ;  /* 0x0002540401007387 */ /* 0x0003e20000100800 */
[----:B------:R-:W-:Y:S01]  /*07b0*/  IMAD R13, R8, R3, RZ ;  /* 0x00000003080d7224 */ /* 0x000fe200078e02ff */
[----:B------:R-:W-:Y:S02]  /*07c0*/  ISETP.GE.AND P1, PT, R16, RZ, PT ;  /* 0x000000ff1000720c */ /* 0x000fe40003f26270 */
[----:B------:R-:W-:Y:S02]  /*07d0*/  IABS R20, R23 ;  /* 0x0000001700147213 */ /* 0x000fe40000000000 */
[C---:B------:R-:W-:Y:S02]  /*07e0*/  LOP3.LUT R25, R6.reuse, 0x28, RZ, 0xfc, !PT ;  /* 0x0000002806197812 */ /* 0x040fe400078efcff */
[----:B------:R-:W-:Y:S01]  /*07f0*/  LOP3.LUT R24, R6, 0x24, RZ, 0xfc, !PT ;  /* 0x0000002406187812 */ /* 0x000fe200078efcff */
[----:B-1----:R-:W-:Y:S01]  /*0800*/  IMAD R4, R12, R7, R17 ;  /* 0x000000070c047224 */ /* 0x002fe200078e0211 */
[----:B------:R-:W-:Y:S01]  /*0810*/  IABS R12, R16 ;  /* 0x00000010000c7213 */ /* 0x000fe20000000000 */
[----:B------:R-:W-:Y:S01]  /*0820*/  IMAD R7, R2, R15, R10 ;  /* 0x0000000f02077224 */ /* 0x000fe200078e020a */
[----:B------:R-:W-:Y:S01]  /*0830*/  LOP3.LUT R17, R6, 0xc, RZ, 0xfc, !PT ;  /* 0x0000000c06117812 */ /* 0x000fe200078efcff */
[----:B------:R-:W-:Y:S01]  /*0840*/  IMAD.MOV.U32 R10, RZ, RZ, RZ ;  /* 0x000000ffff0a7224 */ /* 0x000fe200078e00ff */
[----:B------:R-:W-:Y:S01]  /*0850*/  IABS R15, R19 ;  /* 0x00000013000f7213 */ /* 0x000fe20000000000 */
[----:B------:R-:W-:Y:S01]  /*0860*/  IMAD.IADD R14, R14, 0x1, R4 ;  /* 0x000000010e0e7824 */ /* 0x000fe200078e0204 */
[----:B------:R-:W-:Y:S01]  /*0870*/  ISETP.GT.U32.AND P2, PT, R2, R7, PT ;  /* 0x000000070200720c */ /* 0x000fe20003f44070 */
[----:B------:R-:W-:Y:S01]  /*0880*/  IMAD.HI.U32 R8, R11, R13, R10 ;  /* 0x0000000d0b087227 */ /* 0x000fe200078e000a */
[----:B------:R-:W-:-:S02]  /*0890*/  IABS R13, R17 ;  /* 0x00000011000d7213 */ /* 0x000fc40000000000 */
[----:B------:R-:W-:Y:S01]  /*08a0*/  R2UR UR4, R14 ;  /* 0x000000000e0472ca */ /* 0x000fe200000e0000 */
[----:B------:R-:W-:Y:S01]  /*08b0*/  IMAD.HI.U32 R4, R5, R12, RZ ;  /* 0x0000000c05047227 */ /* 0x000fe200078e00ff */
[----:B------:R-:W-:Y:S02]  /*08c0*/  LEA.HI R14, R0, R9, RZ, 0x1b ;  /* 0x00000009000e7211 */ /* 0x000fe400078fd8ff */
[----:B------:R-:W-:Y:S01]  /*08d0*/  ISETP.GE.AND P5, PT, R17, RZ, PT ;  /* 0x000000ff1100720c */ /* 0x000fe20003fa6270 */
[----:B------:R-:W-:Y:S01]  /*08e0*/  IMAD.MOV R11, RZ, RZ, -R4 ;  /* 0x000000ffff0b7224 */ /* 0x000fe200078e0a04 */
[----:B------:R-:W-:Y:S01]  /*08f0*/  IABS R17, R21 ;  /* 0x0000001500117213 */ /* 0x000fe20000000000 */
[----:B------:R-:W-:Y:S01]  /*0900*/  IMAD.HI.U32 R4, R5, R13, RZ ;  /* 0x0000000d05047227 */ /* 0x000fe200078e00ff */
[C---:B------:R-:W-:Y:S02]  /*0910*/  LOP3.LUT R26, R6.reuse, 0x2c, RZ, 0xfc, !PT ;  /* 0x0000002c061a7812 */ /* 0x040fe400078efcff */
[C---:B------:R-:W-:Y:S01]  /*0920*/  LOP3.LUT R28, R6.reuse, 0x38, RZ, 0xfc, !PT ;  /* 0x00000038061c7812 */ /* 0x040fe200078efcff */
[----:B------:R-:W-:Y:S01]  /*0930*/  @!P2 IMAD.IADD R7, R7, 0x1, -R2 ;  /* 0x000000010707a824 */ /* 0x000fe200078e0a02 */
[C---:B------:R-:W-:Y:S01]  /*0940*/  LOP3.LUT R34, R6.reuse, 0x40, RZ, 0xfc, !PT ;  /* 0x0000004006227812 */ /* 0x040fe200078efcff */
[----:B------:R-:W-:Y:S01]  /*0950*/  IMAD.HI.U32 R10, R5, R15, RZ ;  /* 0x0000000f050a7227 */ /* 0x000fe200078e00ff */
[----:B------:R-:W-:Y:S01]  /*0960*/  LOP3.LUT R35, R6, 0x44, RZ, 0xfc, !PT ;  /* 0x0000004406237812 */ /* 0x000fe200078efcff */
[----:B------:R-:W-:Y:S01]  /*0970*/  ULEA UR4, UR4, UR5, 0x9 ;  /* 0x0000000504047291 */ /* 0x000fe2000f8e483f */
[----:B------:R-:W-:Y:S01]  /*0980*/  ISETP.GT.U32.AND P6, PT, R2, R7, PT ;  /* 0x000000070200720c */ /* 0x000fe20003fc4070 */
[----:B------:R-:W-:Y:S01]  /*0990*/  IMAD.MOV R4, RZ, RZ, -R4 ;  /* 0x000000ffff047224 */ /* 0x000fe200078e0a04 */
[----:B------:R-:W-:Y:S01]  /*09a0*/  LOP3.LUT R36, R6, 0x48, RZ, 0xfc, !PT ;  /* 0x0000004806247812 */ /* 0x000fe200078efcff */
[----:B------:R-:W-:Y:S01]  /*09b0*/  IMAD R11, R2, R11, R12 ;  /* 0x0000000b020b7224 */ /* 0x000fe200078e020c */
[----:B------:R-:W-:Y:S01]  /*09c0*/  LOP3.LUT R37, R6, 0x4c, RZ, 0xfc, !PT ;  /* 0x0000004c06257812 */ /* 0x000fe200078efcff */
[----:B------:R-:W-:Y:S01]  /*09d0*/  IMAD.MOV R12, RZ, RZ, -R10 ;  /* 0x000000ffff0c7224 */ /* 0x000fe200078e0a0a */
[----:B------:R-:W-:Y:S01]  /*09e0*/  IABS R30, R36 ;  /* 0x00000024001e7213 */ /* 0x000fe20000000000 */
[----:B------:R-:W-:Y:S01]  /*09f0*/  IMAD R10, R2, R4, R13 ;  /* 0x00000004020a7224 */ /* 0x000fe200078e020d */
[----:B------:R-:W-:Y:S01]  /*0a00*/  LOP3.LUT R4, R6, 0x14, RZ, 0xfc, !PT ;  /* 0x0000001406047812 */ /* 0x000fe200078efcff */
[C---:B------:R-:W-:Y:S01]  /*0a10*/  IMAD R13, R2.reuse, R12, R15 ;  /* 0x0000000c020d7224 */ /* 0x040fe200078e020f */
[----:B------:R-:W-:Y:S01]  /*0a20*/  ISETP.GT.U32.AND P3, PT, R2, R11, PT ;  /* 0x0000000b0200720c */ /* 0x000fe20003f64070 */
[----:B------:R-:W-:Y:S01]  /*0a30*/  VIADD R22, R14, 0x1c ;  /* 0x0000001c0e167836 */ /* 0x000fe20000000000 */
[----:B------:R-:W-:Y:S01]  /*0a40*/  IABS R15, R4 ;  /* 0x00000004000f7213 */ /* 0x000fe20000000000 */
[----:B------:R-:W-:Y:S01]  /*0a50*/  @!P6 IMAD.IADD R7, R7, 0x1, -R2 ;  /* 0x000000010707e824 */ /* 0x000fe200078e0a02 */
[----:B------:R-:W-:Y:S01]  /*0a60*/  ISETP.GE.AND P6, PT, R4, RZ, PT ;  /* 0x000000ff0400720c */ /* 0x000fe20003fc6270 */
[----:B------:R-:W-:Y:S01]  /*0a70*/  IMAD.HI.U32 R12, R5, R17, RZ ;  /* 0x00000011050c7227 */ /* 0x000fe200078e00ff */
[----:B------:R-:W-:-:S02]  /*0a80*/  ISETP.GT.U32.AND P2, PT, R2, R10, PT ;  /* 0x0000000a0200720c */ /* 0x000fc40003f44070 */
[----:B------:R-:W-:Y:S01]  /*0a90*/  IABS R19, R22 ;  /* 0x0000001600137213 */ /* 0x000fe20000000000 */
[----:B------:R-:W-:Y:S01]  /*0aa0*/  IMAD.MOV.U32 R4, RZ, RZ, R7 ;  /* 0x000000ffff047224 */ /* 0x000fe200078e0007 */
[----:B------:R-:W-:Y:S01]  /*0ab0*/  IABS R32, R37 ;  /* 0x0000002500207213 */ /* 0x000fe20000000000 */
[----:B------:R-:W-:Y:S01]  /*0ac0*/  IMAD.HI.U32 R7, R5, R15, RZ ;  /* 0x0000000f05077227 */ /* 0x000fe200078e00ff */
[C---:B------:R-:W-:Y:S02]  /*0ad0*/  LOP3.LUT R38, R6.reuse, 0x50, RZ, 0xfc, !PT ;  /* 0x0000005006267812 */ /* 0x040fe400078efcff */
[----:B------:R-:W-:Y:S01]  /*0ae0*/  LOP3.LUT R39, R6, 0x54, RZ, 0xfc, !PT ;  /* 0x0000005406277812 */ /* 0x000fe200078efcff */
[----:B------:R-:W-:Y:S01]  /*0af0*/  @!P0 IMAD.MOV R4, RZ, RZ, -R4 ;  /* 0x000000ffff048224 */ /* 0x000fe200078e0a04 */
[----:B------:R-:W-:Y:S01]  /*0b00*/  ISETP.GT.U32.AND P0, PT, R2, R13, PT ;  /* 0x0000000d0200720c */ /* 0x000fe20003f04070 */
[----:B------:R-:W-:Y:S01]  /*0b10*/  @!P3 IMAD.IADD R11, R11, 0x1, -R2 ;  /* 0x000000010b0bb824 */ /* 0x000fe200078e0a02 */
[----:B------:R-:W-:Y:S01]  /*0b20*/  IABS R33, R38 ;  /* 0x0000002600217213 */ /* 0x000fe20000000000 */
[----:B------:R-:W-:Y:S01]  /*0b30*/  IMAD.MOV R16, RZ, RZ, -R7 ;  /* 0x000000ffff107224 */ /* 0x000fe200078e0a07 */
[----:B------:R-:W-:Y:S01]  /*0b40*/  LOP3.LUT R40, R6, 0x58, RZ, 0xfc, !PT ;  /* 0x0000005806287812 */ /* 0x000fe200078efcff */
[----:B------:R-:W-:Y:S01]  /*0b50*/  IMAD.MOV R18, RZ, RZ, -R12 ;  /* 0x000000ffff127224 */ /* 0x000fe200078e0a0c */
[----:B------:R-:W-:Y:S01]  /*0b60*/  ISETP.GT.U32.AND P3, PT, R2, R11, PT ;  /* 0x0000000b0200720c */ /* 0x000fe20003f64070 */
[----:B------:R-:W-:Y:S01]  /*0b70*/  IMAD.HI.U32 R7, R5, R19, RZ ;  /* 0x0000001305077227 */ /* 0x000fe200078e00ff */
[----:B------:R-:W-:-:S02]  /*0b80*/  LOP3.LUT R44, R6, 0x74, RZ, 0xfc, !PT ;  /* 0x00000074062c7812 */ /* 0x000fc400078efcff */
[----:B------:R-:W-:Y:S01]  /*0b90*/  LOP3.LUT R45, R6, 0x78, RZ, 0xfc, !PT ;  /* 0x00000078062d7812 */ /* 0x000fe200078efcff */
[----:B------:R-:W-:Y:S01]  /*0ba0*/  IMAD R12, R2, R16, R15 ;  /* 0x00000010020c7224 */ /* 0x000fe200078e020f */
[C---:B------:R-:W-:Y:S01]  /*0bb0*/  LOP3.LUT R48, R6.reuse, 0x8c, RZ, 0xfc, !PT ;  /* 0x0000008c06307812 */ /* 0x040fe200078efcff */
[--C-:B------:R-:W-:Y:S01]  /*0bc0*/  @!P0 IMAD.IADD R13, R13, 0x1, -R2.reuse ;  /* 0x000000010d0d8824 */ /* 0x100fe200078e0a02 */
[----:B------:R-:W-:Y:S01]  /*0bd0*/  IABS R41, R45 ;  /* 0x0000002d00297213 */ /* 0x000fe20000000000 */
[----:B------:R-:W-:Y:S01]  /*0be0*/  IMAD.HI.U32 R16, R5, R20, RZ ;  /* 0x0000001405107227 */ /* 0x000fe200078e00ff */
[----:B------:R-:W-:Y:S02]  /*0bf0*/  LOP3.LUT R49, R6, 0x90, RZ, 0xfc, !PT ;  /* 0x0000009006317812 */ /* 0x000fe400078efcff */
[C---:B------:R-:W-:Y:S01]  /*0c00*/  ISETP.GT.U32.AND P0, PT, R2.reuse, R13, PT ;  /* 0x0000000d0200720c */ /* 0x040fe20003f04070 */
[--C-:B------:R-:W-:Y:S01]  /*0c10*/  @!P3 IMAD.IADD R11, R11, 0x1, -R2.reuse ;  /* 0x000000010b0bb824 */ /* 0x100fe200078e0a02 */
[----:B------:R-:W-:Y:S01]  /*0c20*/  ISETP.GE.AND P3, PT, R21, RZ, PT ;  /* 0x000000ff1500720c */ /* 0x000fe20003f66270 */
[----:B------:R-:W-:Y:S01]  /*0c30*/  IMAD R15, R2, R18, R17 ;  /* 0x00000012020f7224 */ /* 0x000fe200078e0211 */
[----:B------:R-:W-:Y:S01]  /*0c40*/  IABS R21, R25 ;  /* 0x0000001900157213 */ /* 0x000fe20000000000 */
[----:B------:R-:W-:Y:S01]  /*0c50*/  @!P2 IMAD.IADD R10, R10, 0x1, -R2 ;  /* 0x000000010a0aa824 */ /* 0x000fe200078e0a02 */
[----:B------:R-:W-:Y:S01]  /*0c60*/  IABS R18, R24 ;  /* 0x0000001800127213 */ /* 0x000fe20000000000 */
[----:B------:R-:W-:Y:S01]  /*0c70*/  IMAD.MOV R17, RZ, RZ, -R7 ;  /* 0x000000ffff117224 */ /* 0x000fe200078e0a07 */
[----:B------:R-:W-:Y:S01]  /*0c80*/  IABS R47, R49 ;  /* 0x00000031002f7213 */ /* 0x000fe20000000000 */
[----:B------:R-:W-:Y:S01]  /*0c90*/  IMAD.MOV.U32 R7, RZ, RZ, R11 ;  /* 0x000000ffff077224 */ /* 0x000fe200078e000b */
[----:B------:R-:W-:Y:S01]  /*0ca0*/  ISETP.GT.U32.AND P2, PT, R2, R10, PT ;  /* 0x0000000a0200720c */ /* 0x000fe20003f44070 */
[----:B------:R-:W-:Y:S01]  /*0cb0*/  IMAD.MOV R11, RZ, RZ, -R16 ;  /* 0x000000ffff0b7224 */ /* 0x000fe200078e0a10 */
[C---:B------:R-:W-:Y:S01]  /*0cc0*/  LOP3.LUT R51, R6.reuse, 0x94, RZ, 0xfc, !PT ;  /* 0x0000009406337812 */ /* 0x040fe200078efcff */
[----:B------:R-:W-:Y:S01]  /*0cd0*/  @!P0 IMAD.IADD R13, R13, 0x1, -R2 ;  /* 0x000000010d0d8824 */ /* 0x000fe200078e0a02 */
[----:B------:R-:W-:Y:S01]  /*0ce0*/  LOP3.LUT R52, R6, 0x98, RZ, 0xfc, !PT ;  /* 0x0000009806347812 */ /* 0x000fe200078efcff */
[----:B------:R-:W-:Y:S01]  /*0cf0*/  IMAD R16, R2, R17, R19 ;  /* 0x0000001102107224 */ /* 0x000fe200078e0213 */
[----:B------:R-:W-:Y:S01]  /*0d00*/  LOP3.LUT R54, R6, 0xa0, RZ, 0xfc, !PT ;  /* 0x000000a006367812 */ /* 0x000fe200078efcff */
[----:B------:R-:W-:Y:S01]  /*0d10*/  IMAD R17, R2, R11, R20 ;  /* 0x0000000b02117224 */ /* 0x000fe200078e0214 */
[----:B------:R-:W-:Y:S01]  /*0d20*/  LOP3.LUT R55, R6, 0xa4, RZ, 0xfc, !PT ;  /* 0x000000a406377812 */ /* 0x000fe200078efcff */
[----:B------:R-:W-:Y:S01]  /*0d30*/  IMAD.MOV.U32 R11, RZ, RZ, R13 ;  /* 0x000000ffff0b7224 */ /* 0x000fe200078e000d */
[C---:B------:R-:W-:Y:S01]  /*0d40*/  ISETP.GT.U32.AND P0, PT, R2.reuse, R16, PT ;  /* 0x000000100200720c */ /* 0x040fe20003f04070 */
[----:B------:R-:W-:Y:S01]  /*0d50*/  @!P1 IMAD.MOV R7, RZ, RZ, -R7 ;  /* 0x000000ffff079224 */ /* 0x000fe200078e0a07 */
[C---:B------:R-:W-:Y:S01]  /*0d60*/  ISETP.GT.U32.AND P1, PT, R2.reuse, R15, PT ;  /* 0x0000000f0200720c */ /* 0x040fe20003f24070 */
[----:B------:R-:W-:Y:S01]  /*0d70*/  @!P4 IMAD.MOV R11, RZ, RZ, -R11 ;  /* 0x000000ffff0bc224 */ /* 0x000fe200078e0a0b */
[----:B------:R-:W-:Y:S01]  /*0d80*/  ISETP.GT.U32.AND P4, PT, R2, R17, PT ;  /* 0x000000110200720c */ /* 0x000fe20003f84070 */
[----:B------:R-:W-:Y:S01]  /*0d90*/  @!P2 IMAD.IADD R10, R10, 0x1, -R2 ;  /* 0x000000010a0aa824 */ /* 0x000fe200078e0a02 */
[----:B------:R-:W-:Y:S01]  /*0da0*/  ISETP.GT.U32.AND P2, PT, R2, R12, PT ;  /* 0x0000000c0200720c */ /* 0x000fe20003f44070 */
[----:B------:R-:W-:Y:S01]  /*0db0*/  IMAD.HI.U32 R19, R5, R21, RZ ;  /* 0x0000001505137227 */ /* 0x000fe200078e00ff */
[----:B------:R-:W-:-:S02]  /*0dc0*/  IABS R50, R54 ;  /* 0x0000003600327213 */ /* 0x000fc40000000000 */
[C---:B------:R-:W-:Y:S01]  /*0dd0*/  LOP3.LUT R56, R6.reuse, 0xb8, RZ, 0xfc, !PT ;  /* 0x000000b806387812 */ /* 0x040fe200078efcff */
[----:B------:R-:W-:Y:S01]  /*0de0*/  IMAD.HI.U32 R13, R5, R18, RZ ;  /* 0x00000012050d7227 */ /* 0x000fe200078e00ff */
[C---:B------:R-:W-:Y:S02]  /*0df0*/  LOP3.LUT R60, R6.reuse, 0xc0, RZ, 0xfc, !PT ;  /* 0x000000c0063c7812 */ /* 0x040fe400078efcff */
[----:B------:R-:W-:Y:S01]  /*0e00*/  IABS R63, R56 ;  /* 0x00000038003f7213 */ /* 0x000fe20000000000 */
[--C-:B------:R-:W-:Y:S01]  /*0e10*/  @!P1 IMAD.IADD R15, R15, 0x1, -R2.reuse ;  /* 0x000000010f0f9824 */ /* 0x100fe200078e0a02 */
[C---:B------:R-:W-:Y:S01]  /*0e20*/  LOP3.LUT R62, R6.reuse, 0xe0, RZ, 0xfc, !PT ;  /* 0x000000e0063e7812 */ /* 0x040fe200078efcff */
[--C-:B------:R-:W-:Y:S01]  /*0e30*/  @!P4 IMAD.IADD R17, R17, 0x1, -R2.reuse ;  /* 0x000000011111c824 */ /* 0x100fe200078e0a02 */
[----:B------:R-:W-:Y:S01]  /*0e40*/  LOP3.LUT R64, R6, 0xe4, RZ, 0xfc, !PT ;  /* 0x000000e406407812 */ /* 0x000fe200078efcff */
[----:B------:R-:W-:Y:S01]  /*0e50*/  @!P2 IMAD.IADD R12, R12, 0x1, -R2 ;  /* 0x000000010c0ca824 */ /* 0x000fe200078e0a02 */
[C---:B------:R-:W-:Y:S01]  /*0e60*/  ISETP.GT.U32.AND P1, PT, R2.reuse, R15, PT ;  /* 0x0000000f0200720c */ /* 0x040fe20003f24070 */
[----:B------:R-:W-:Y:S01]  /*0e70*/  IMAD.MOV R19, RZ, RZ, -R19 ;  /* 0x000000ffff137224 */ /* 0x000fe200078e0a13 */
[C---:B------:R-:W-:Y:S01]  /*0e80*/  ISETP.GT.U32.AND P4, PT, R2.reuse, R17, PT ;  /* 0x000000110200720c */ /* 0x040fe20003f84070 */
[----:B------:R-:W-:Y:S01]  /*0e90*/  @!P5 IMAD.MOV R10, RZ, RZ, -R10 ;  /* 0x000000ffff0ad224 */ /* 0x000fe200078e0a0a */
[----:B------:R-:W-:Y:S01]  /*0ea0*/  ISETP.GT.U32.AND P2, PT, R2, R12, PT ;  /* 0x0000000c0200720c */ /* 0x000fe20003f44070 */
[----:B------:R-:W-:Y:S01]  /*0eb0*/  IMAD.MOV R13, RZ, RZ, -R13 ;  /* 0x000000ffff0d7224 */ /* 0x000fe200078e0a0d */
[----:B------:R-:W-:Y:S01]  /*0ec0*/  ISETP.GE.AND P5, PT, R22, RZ, PT ;  /* 0x000000ff1600720c */ /* 0x000fe20003fa6270 */
[----:B------:R-:W-:Y:S01]  /*0ed0*/  @!P0 IMAD.IADD R16, R16, 0x1, -R2 ;  /* 0x0000000110108824 */ /* 0x000fe200078e0a02 */
[----:B------:R-:W-:Y:S01]  /*0ee0*/  IABS R22, R26 ;  /* 0x0000001a00167213 */ /* 0x000fe20000000000 */
[----:B------:R-:W-:Y:S01]  /*0ef0*/  IMAD R19, R2, R19, R21 ;  /* 0x0000001302137224 */ /* 0x000fe200078e0215 */
[----:B------:R-:W-:Y:S01]  /*0f00*/  LOP3.LUT R21, R6, 0x34, RZ, 0xfc, !PT ;  /* 0x0000003406157812 */ /* 0x000fe200078efcff */
[C---:B------:R-:W-:Y:S01]  /*0f10*/  IMAD R18, R2.reuse, R13, R18 ;  /* 0x0000000d02127224 */ /* 0x040fe200078e0212 */
[C---:B------:R-:W-:Y:S01]  /*0f20*/  ISETP.GT.U32.AND P0, PT, R2.reuse, R16, PT ;  /* 0x000000100200720c */ /* 0x040fe20003f04070 */
[--C-:B------:R-:W-:Y:S01]  /*0f30*/  @!P1 IMAD.IADD R15, R15, 0x1, -R2.reuse ;  /* 0x000000010f0f9824 */ /* 0x100fe200078e0a02 */
[----:B------:R-:W-:Y:S01]  /*0f40*/  IABS R79, R62 ;  /* 0x0000003e004f7213 */ /* 0x000fe20000000000 */
[----:B------:R-:W-:Y:S01]  /*0f50*/  @!P4 IMAD.IADD R17, R17, 0x1, -R2 ;  /* 0x000000011111c824 */ /* 0x000fe200078e0a02 */
[C---:B------:R-:W-:Y:S01]  /*0f60*/  ISETP.GT.U32.AND P4, PT, R2.reuse, R19, PT ;  /* 0x000000130200720c */ /* 0x040fe20003f84070 */
[----:B------:R-:W-:Y:S01]  /*0f70*/  IMAD.HI.U32 R20, R5, R22, RZ ;  /* 0x0000001605147227 */ /* 0x000fe200078e00ff */
[----:B------:R-:W-:-:S02]  /*0f80*/  ISETP.GT.U32.AND P1, PT, R2, R18, PT ;  /* 0x000000120200720c */ /* 0x000fc40003f24070 */
[----:B------:R-:W-:Y:S01]  /*0f90*/  IABS R81, R64 ;  /* 0x0000004000517213 */ /* 0x000fe20000000000 */
[----:B------:R-:W-:Y:S01]  /*0fa0*/  IMAD.MOV.U32 R13, RZ, RZ, R15 ;  /* 0x000000ffff0d7224 */ /* 0x000fe200078e000f */
[C---:B------:R-:W-:Y:S01]  /*0fb0*/  LOP3.LUT R66, R6.reuse, 0xe8, RZ, 0xfc, !PT ;  /* 0x000000e806427812 */ /* 0x040fe200078efcff */
[----:B------:R-:W-:Y:S01]  /*0fc0*/  IMAD.MOV R15, RZ, RZ, -R20 ;  /* 0x000000ffff0f7224 */ /* 0x000fe200078e0a14 */
[----:B------:R-:W-:Y:S01]  /*0fd0*/  LOP3.LUT R68, R6, 0xf4, RZ, 0xfc, !PT ;  /* 0x000000f406447812 */ /* 0x000fe200078efcff */
[----:B------:R-:W-:Y:S01]  /*0fe0*/  @!P2 IMAD.IADD R12, R12, 0x1, -R2 ;  /* 0x000000010c0ca824 */ /* 0x000fe200078e0a02 */
[----:B------:R-:W-:Y:S01]  /*0ff0*/  ISETP.GE.AND P2, PT, R23, RZ, PT ;  /* 0x000000ff1700720c */ /* 0x000fe20003f46270 */
[----:B------:R-:W-:Y:S01]  /*1000*/  IMAD R20, R2, R15, R22 ;  /* 0x0000000f02147224 */ /* 0x000fe200078e0216 */
[----:B------:R-:W-:Y:S01]  /*1010*/  LOP3.LUT R15, R6, 0x30, RZ, 0xfc, !PT ;  /* 0x00000030060f7812 */ /* 0x000fe200078efcff */
[--C-:B------:R-:W-:Y:S01]  /*1020*/  @!P0 IMAD.IADD R16, R16, 0x1, -R2.reuse ;  /* 0x0000000110108824 */ /* 0x100fe200078e0a02 */
[----:B------:R-:W-:Y:S01]  /*1030*/  IABS R23, R21 ;  /* 0x0000001500177213 */ /* 0x000fe20000000000 */
[--C-:B------:R-:W-:Y:S01]  /*1040*/  @!P4 IMAD.IADD R19, R19, 0x1, -R2.reuse ;  /* 0x000000011313c824 */ /* 0x100fe200078e0a02 */
[----:B------:R-:W-:Y:S01]  /*1050*/  IABS R22, R15 ;  /* 0x0000000f00167213 */ /* 0x000fe20000000000 */
[----:B------:R-:W-:Y:S01]  /*1060*/  @!P1 IMAD.IADD R18, R18, 0x1, -R2 ;  /* 0x0000000112129824 */ /* 0x000fe200078e0a02 */
[----:B------:R-:W-:Y:S01]  /*1070*/  ISETP.GE.AND P0, PT, R26, RZ, PT ;  /* 0x000000ff1a00720c */ /* 0x000fe20003f06270 */
[----:B------:R-:W-:Y:S01]  /*1080*/  @!P5 IMAD.MOV R16, RZ, RZ, -R16 ;  /* 0x000000ffff10d224 */ /* 0x000fe200078e0a10 */
[----:B------:R-:W-:Y:S01]  /*1090*/  ISETP.GE.AND P5, PT, R15, RZ, PT ;  /* 0x000000ff0f00720c */ /* 0x000fe20003fa6270 */
[----:B------:R-:W-:Y:S01]  /*10a0*/  IMAD.HI.U32 R15, R5, R22, RZ ;  /* 0x00000016050f7227 */ /* 0x000fe200078e00ff */
[----:B------:R-:W-:-:S02]  /*10b0*/  ISETP.GT.U32.AND P4, PT, R2, R19, PT ;  /* 0x000000130200720c */ /* 0x000fc40003f84070 */
[----:B------:R-:W-:Y:S01]  /*10c0*/  ISETP.GT.U32.AND P1, PT, R2, R18, PT ;  /* 0x000000120200720c */ /* 0x000fe20003f24070 */
[----:B------:R-:W-:Y:S01]  /*10d0*/  @!P2 IMAD.MOV R17, RZ, RZ, -R17 ;  /* 0x000000ffff11a224 */ /* 0x000fe200078e0a11 */
[----:B------:R-:W-:Y:S01]  /*10e0*/  ISETP.GE.AND P2, PT, R21, RZ, PT ;  /* 0x000000ff1500720c */ /* 0x000fe20003f46270 */
[----:B------:R-:W-:Y:S01]  /*10f0*/  IMAD.HI.U32 R21, R5, R23, RZ ;  /* 0x0000001705157227 */ /* 0x000fe200078e00ff */
[----:B------:R-:W-:Y:S02]  /*1100*/  IABS R83, R66 ;  /* 0x0000004200537213 */ /* 0x000fe40000000000 */
[----:B------:R-:W-:Y:S01]  /*1110*/  IABS R89, R68 ;  /* 0x0000004400597213 */ /* 0x000fe20000000000 */
[----:B------:R-:W-:Y:S02]  /*1120*/  IMAD.MOV R15, RZ, RZ, -R15 ;  /* 0x000000ffff0f7224 */ /* 0x000fe400078e0a0f */
[----:B------:R-:W-:Y:S01]  /*1130*/  @!P6 IMAD.MOV R12, RZ, RZ, -R12 ;  /* 0x000000ffff0ce224 */ /* 0x000fe200078e0a0c */
[----:B------:R-:W-:Y:S01]  /*1140*/  ISETP.GE.AND P6, PT, R24, RZ, PT ;  /* 0x000000ff1800720c */ /* 0x000fe20003fc6270 */
[----:B------:R-:W-:-:S02]  /*1150*/  IMAD.MOV R24, RZ, RZ, -R21 ;  /* 0x000000ffff187224 */ /* 0x000fc400078e0a15 */
[----:B------:R-:W-:Y:S02]  /*1160*/  IMAD R21, R2, R15, R22 ;  /* 0x0000000f02157224 */ /* 0x000fe400078e0216 */
[--C-:B------:R-:W-:Y:S02]  /*1170*/  @!P4 IMAD.IADD R19, R19, 0x1, -R2.reuse ;  /* 0x000000011313c824 */ /* 0x100fe400078e0a02 */
[----:B------:R-:W-:Y:S01]  /*1180*/  @!P1 IMAD.IADD R18, R18, 0x1, -R2 ;  /* 0x0000000112129824 */ /* 0x000fe200078e0a02 */
[C---:B------:R-:W-:Y:S01]  /*1190*/  ISETP.GT.U32.AND P4, PT, R2.reuse, R21, PT ;  /* 0x000000150200720c */ /* 0x040fe20003f84070 */
[C---:B------:R-:W-:Y:S01]  /*11a0*/  IMAD R22, R2.reuse, R24, R23 ;  /* 0x0000001802167224 */ /* 0x040fe200078e0217 */
[C---:B------:R-:W-:Y:S01]  /*11b0*/  ISETP.GT.U32.AND P1, PT, R2.reuse, R20, PT ;  /* 0x000000140200720c */ /* 0x040fe20003f24070 */
[----:B------:R-:W-:Y:S01]  /*11c0*/  @!P3 IMAD.MOV R13, RZ, RZ, -R13 ;  /* 0x000000ffff0db224 */ /* 0x000fe200078e0a0d */
[----:B------:R-:W-:Y:S01]  /*11d0*/  ISETP.GE.AND P3, PT, R25, RZ, PT ;  /* 0x000000ff1900720c */ /* 0x000fe20003f66270 */
[----:B------:R-:W-:Y:S01]  /*11e0*/  @!P6 IMAD.MOV R18, RZ, RZ, -R18 ;  /* 0x000000ffff12e224 */ /* 0x000fe200078e0a12 */
[----:B------:R-:W-:Y:S01]  /*11f0*/  ISETP.GT.U32.AND P6, PT, R2, R22, PT ;  /* 0x000000160200720c */ /* 0x000fe20003fc4070 */
[C---:B------:R-:W-:Y:S01]  /*1200*/  VIADD R29, R14.reuse, 0x3c ;  /* 0x0000003c0e1d7836 */ /* 0x040fe20000000000 */
[----:B------:R-:W-:Y:S01]  /*1210*/  IABS R25, R28 ;  /* 0x0000001c00197213 */ /* 0x000fe20000000000 */
[----:B------:R-:W-:-:S02]  /*1220*/  VIADD R46, R14, 0x7c ;  /* 0x0000007c0e2e7836 */ /* 0x000fc40000000000 */
[----:B------:R-:W-:Y:S01]  /*1230*/  VIADD R53, R14, 0x9c ;  /* 0x0000009c0e357836 */ /* 0x000fe20000000000 */
[----:B------:R-:W-:Y:S01]  /*1240*/  IABS R26, R29 ;  /* 0x0000001d001a7213 */ /* 0x000fe20000000000 */
[----:B------:R-:W-:Y:S01]  /*1250*/  @!P4 IMAD.IADD R21, R21, 0x1, -R2 ;  /* 0x000000011515c824 */ /* 0x000fe200078e0a02 */
[----:B------:R-:W-:Y:S01]  /*1260*/  IABS R43, R46 ;  /* 0x0000002e002b7213 */ /* 0x000fe20000000000 */
[----:B------:R-:W-:-:S03]  /*1270*/  IMAD.HI.U32 R15, R5, R25, RZ ;  /* 0x00000019050f7227 */ /* 0x000fc600078e00ff */
[----:B------:R-:W-:Y:S01]  /*1280*/  ISETP.GT.U32.AND P4, PT, R2, R21, PT ;  /* 0x000000150200720c */ /* 0x000fe20003f84070 */
[----:B------:R-:W-:Y:S02]  /*1290*/  @!P6 IMAD.IADD R22, R22, 0x1, -R2 ;  /* 0x000000011616e824 */ /* 0x000fe400078e0a02 */
[----:B------:R-:W-:-:S03]  /*12a0*/  IMAD.HI.U32 R23, R5, R26, RZ ;  /* 0x0000001a05177227 */ /* 0x000fc600078e00ff */
[----:B------:R-:W-:Y:S01]  /*12b0*/  ISETP.GT.U32.AND P6, PT, R2, R22, PT ;  /* 0x000000160200720c */ /* 0x000fe20003fc4070 */
[----:B------:R-:W-:Y:S02]  /*12c0*/  IMAD.MOV R15, RZ, RZ, -R15 ;  /* 0x000000ffff0f7224 */ /* 0x000fe400078e0a0f */
[--C-:B------:R-:W-:Y:S02]  /*12d0*/  @!P1 IMAD.IADD R20, R20, 0x1, -R2.reuse ;  /* 0x0000000114149824 */ /* 0x100fe400078e0a02 */
[----:B------:R-:W-:Y:S02]  /*12e0*/  IMAD.MOV R27, RZ, RZ, -R23 ;  /* 0x000000ffff1b7224 */ /* 0x000fe400078e0a17 */
[C---:B------:R-:W-:Y:S01]  /*12f0*/  IMAD R23, R2.reuse, R15, R25 ;  /* 0x0000000f02177224 */ /* 0x040fe200078e0219 */
[----:B------:R-:W-:Y:S01]  /*1300*/  IABS R25, R34 ;  /* 0x0000002200197213 */ /* 0x000fe20000000000 */
[----:B------:R-:W-:Y:S01]  /*1310*/  @!P4 IMAD.IADD R21, R21, 0x1, -R2 ;  /* 0x000000011515c824 */ /* 0x000fe200078e0a02 */
[C---:B------:R-:W-:Y:S01]  /*1320*/  ISETP.GT.U32.AND P1, PT, R2.reuse, R20, PT ;  /* 0x000000140200720c */ /* 0x040fe20003f24070 */
[----:B------:R-:W-:Y:S01]  /*1330*/  @!P3 IMAD.MOV R19, RZ, RZ, -R19 ;  /* 0x000000ffff13b224 */ /* 0x000fe200078e0a13 */
[----:B------:R-:W-:Y:S01]  /*1340*/  ISETP.GT.U32.AND P4, PT, R2, R23, PT ;  /* 0x000000170200720c */ /* 0x000fe20003f84070 */
[----:B------:R-:W-:Y:S01]  /*1350*/  IMAD.HI.U32 R15, R5, R25, RZ ;  /* 0x00000019050f7227 */ /* 0x000fe200078e00ff */
[----:B------:R-:W-:-:S02]  /*1360*/  ISETP.GE.AND P3, PT, R28, RZ, PT ;  /* 0x000000ff1c00720c */ /* 0x000fc40003f66270 */
[----:B------:R-:W-:Y:S01]  /*1370*/  IABS R28, R35 ;  /* 0x00000023001c7213 */ /* 0x000fe20000000000 */
[----:B------:R-:W-:Y:S02]  /*1380*/  IMAD R24, R2, R27, R26 ;  /* 0x0000001b02187224 */ /* 0x000fe400078e021a */
[----:B------:R-:W-:Y:S02]  /*1390*/  IMAD.MOV R27, RZ, RZ, -R15 ;  /* 0x000000ffff1b7224 */ /* 0x000fe400078e0a0f */
[----:B------:R-:W-:Y:S01]  /*13a0*/  @!P6 IMAD.IADD R22, R22, 0x1, -R2 ;  /* 0x000000011616e824 */ /* 0x000fe200078e0a02 */
[----:B------:R-:W-:Y:S01]  /*13b0*/  ISETP.GT.U32.AND P6, PT, R2, R24, PT ;  /* 0x000000180200720c */ /* 0x000fe20003fc4070 */
[----:B------:R-:W-:-:S04]  /*13c0*/  IMAD.HI.U32 R15, R5, R28, RZ ;  /* 0x0000001c050f7227 */ /* 0x000fc800078e00ff */
[----:B------:R-:W-:Y:S02]  /*13d0*/  IMAD R25, R2, R27, R25 ;  /* 0x0000001b02197224 */ /* 0x000fe400078e0219 */
[----:B------:R-:W-:Y:S01]  /*13e0*/  @!P1 IMAD.IADD R20, R20, 0x1, -R2 ;  /* 0x0000000114149824 */ /* 0x000fe200078e0a02 */
[----:B------:R-:W-:Y:S01]  /*13f0*/  ISETP.GE.AND P1, PT, R29, RZ, PT ;  /* 0x000000ff1d00720c */ /* 0x000fe20003f26270 */
[----:B------:R-:W-:-:S04]  /*1400*/  IMAD.HI.U32 R26, R5, R30, RZ ;  /* 0x0000001e051a7227 */ /* 0x000fc800078e00ff */
[----:B------:R-:W-:Y:S02]  /*1410*/  IMAD.MOV R29, RZ, RZ, -R15 ;  /* 0x000000ffff1d7224 */ /* 0x000fe400078e0a0f */
[----:B------:R-:W-:Y:S01]  /*1420*/  @!P4 IMAD.IADD R23, R23, 0x1, -R2 ;  /* 0x000000011717c824 */ /* 0x000fe200078e0a02 */
[C---:B------:R-:W-:Y:S01]  /*1430*/  ISETP.GT.U32.AND P4, PT, R2.reuse, R25, PT ;  /* 0x000000190200720c */ /* 0x040fe20003f84070 */
[----:B------:R-:W-:Y:S02]  /*1440*/  IMAD.MOV R31, RZ, RZ, -R26 ;  /* 0x000000ffff1f7224 */ /* 0x000fe400078e0a1a */
[----:B------:R-:W-:Y:S02]  /*1450*/  IMAD R26, R2, R29, R28 ;  /* 0x0000001d021a7224 */ /* 0x000fe400078e021c */
[----:B------:R-:W-:Y:S02]  /*1460*/  @!P6 IMAD.IADD R24, R24, 0x1, -R2 ;  /* 0x000000011818e824 */ /* 0x000fe400078e0a02 */
[----:B------:R-:W-:Y:S01]  /*1470*/  IMAD.HI.U32 R27, R5, R32, RZ ;  /* 0x00000020051b7227 */ /* 0x000fe200078e00ff */
[----:B------:R-:W-:-:S03]  /*1480*/  ISETP.GT.U32.AND P6, PT, R2, R26, PT ;  /* 0x0000001a0200720c */ /* 0x000fc60003fc4070 */
[----:B------:R-:W-:Y:S02]  /*1490*/  IMAD.MOV R29, RZ, RZ, -R27 ;  /* 0x000000ffff1d7224 */ /* 0x000fe400078e0a1b */
[----:B------:R-:W-:Y:S01]  /*14a0*/  @!P4 IMAD.IADD R25, R25, 0x1, -R2 ;  /* 0x000000011919c824 */ /* 0x000fe200078e0a02 */
[C---:B------:R-:W-:Y:S01]  /*14b0*/  ISETP.GT.U32.AND P4, PT, R2.reuse, R24, PT ;  /* 0x000000180200720c */ /* 0x040fe20003f84070 */
[----:B------:R-:W-:Y:S02]  /*14c0*/  @!P5 IMAD.MOV R21, RZ, RZ, -R21 ;  /* 0x000000ffff15d224 */ /* 0x000fe400078e0a15 */
[C---:B------:R-:W-:Y:S01]  /*14d0*/  IMAD R27, R2.reuse, R31, R30 ;  /* 0x0000001f021b7224 */ /* 0x040fe200078e021e */
[----:B------:R-:W-:Y:S01]  /*14e0*/  ISETP.GT.U32.AND P5, PT, R2, R25, PT ;  /* 0x000000190200720c */ /* 0x000fe20003fa4070 */
[----:B------:R-:W-:Y:S01]  /*14f0*/  IMAD.HI.U32 R15, R5, R33, RZ ;  /* 0x00000021050f7227 */ /* 0x000fe200078e00ff */
[----:B------:R-:W-:-:S03]  /*1500*/  IABS R31, R39 ;  /* 0x00000027001f7213 */ /* 0x000fc60000000000 */
[----:B------:R-:W-:Y:S02]  /*1510*/  @!P6 IMAD.IADD R26, R26, 0x1, -R2 ;  /* 0x000000011a1ae824 */ /* 0x000fe400078e0a02 */
[----:B------:R-:W-:Y:S01]  /*1520*/  @!P0 IMAD.MOV R20, RZ, RZ, -R20 ;  /* 0x000000ffff148224 */ /* 0x000fe200078e0a14 */
[C---:B------:R-:W-:Y:S01]  /*1530*/  ISETP.GT.U32.AND P0, PT, R2.reuse, R23, PT ;  /* 0x000000170200720c */ /* 0x040fe20003f04070 */
[----:B------:R-:W-:Y:S01]  /*1540*/  @!P2 IMAD.MOV R22, RZ, RZ, -R22 ;  /* 0x000000ffff16a224 */ /* 0x000fe200078e0a16 */
[C---:B------:R-:W-:Y:S01]  /*1550*/  ISETP.GT.U32.AND P2, PT, R2.reuse, R27, PT ;  /* 0x0000001b0200720c */ /* 0x040fe20003f44070 */
[----:B------:R-:W-:Y:S01]  /*1560*/  IMAD.MOV R15, RZ, RZ, -R15 ;  /* 0x000000ffff0f7224 */ /* 0x000fe200078e0a0f */
[C---:B------:R-:W-:Y:S01]  /*1570*/  ISETP.GT.U32.AND P6, PT, R2.reuse, R26, PT ;  /* 0x0000001a0200720c */ /* 0x040fe20003fc4070 */
[C---:B------:R-:W-:Y:S01]  /*1580*/  IMAD R28, R2.reuse, R29, R32 ;  /* 0x0000001d021c7224 */ /* 0x040fe200078e0220 */
[----:B------:R-:W-:Y:S01]  /*1590*/  IABS R32, R40 ;  /* 0x0000002800207213 */ /* 0x000fe20000000000 */
[----:B------:R-:W-:-:S02]  /*15a0*/  IMAD R29, R2, R15, R33 ;  /* 0x0000000f021d7224 */ /* 0x000fc400078e0221 */
[----:B------:R-:W-:Y:S01]  /*15b0*/  @!P4 IMAD.IADD R24, R24, 0x1, -R2 ;  /* 0x000000011818c824 */ /* 0x000fe200078e0a02 */
[----:B------:R-:W-:Y:S01]  /*15c0*/  ISETP.GE.AND P4, PT, R34, RZ, PT ;  /* 0x000000ff2200720c */ /* 0x000fe20003f86270 */
[----:B------:R-:W-:-:S04]  /*15d0*/  IMAD.HI.U32 R15, R5, R31, RZ ;  /* 0x0000001f050f7227 */ /* 0x000fc800078e00ff */
[----:B------:R-:W-:Y:S01]  /*15e0*/  @!P5 IMAD.IADD R25, R25, 0x1, -R2 ;  /* 0x000000011919d824 */ /* 0x000fe200078e0a02 */
[----:B------:R-:W-:Y:S01]  /*15f0*/  ISETP.GT.U32.AND P5, PT, R2, R29, PT ;  /* 0x0000001d0200720c */ /* 0x000fe20003fa4070 */
[----:B------:R-:W-:-:S04]  /*1600*/  IMAD.HI.U32 R30, R5, R32, RZ ;  /* 0x00000020051e7227 */ /* 0x000fc800078e00ff */
[----:B------:R-:W-:Y:S02]  /*1610*/  IMAD.MOV R15, RZ, RZ, -R15 ;  /* 0x000000ffff0f7224 */ /* 0x000fe400078e0a0f */
[--C-:B------:R-:W-:Y:S01]  /*1620*/  @!P0 IMAD.IADD R23, R23, 0x1, -R2.reuse ;  /* 0x0000000117178824 */ /* 0x100fe200078e0a02 */
[----:B------:R-:W-:Y:S01]  /*1630*/  ISETP.GT.U32.AND P0, PT, R2, R28, PT ;  /* 0x0000001c0200720c */ /* 0x000fe20003f04070 */
[----:B------:R-:W-:Y:S01]  /*1640*/  @!P2 IMAD.IADD R27, R27, 0x1, -R2 ;  /* 0x000000011b1ba824 */ /* 0x000fe200078e0a02 */
[----:B------:R-:W-:Y:S01]  /*1650*/  ISETP.GE.AND P2, PT, R36, RZ, PT ;  /* 0x000000ff2400720c */ /* 0x000fe20003f46270 */
[----:B------:R-:W-:Y:S01]  /*1660*/  IMAD.MOV R33, RZ, RZ, -R30 ;  /* 0x000000ffff217224 */ /* 0x000fe200078e0a1e */
[----:B------:R-:W-:Y:S01]  /*1670*/  LOP3.LUT R36, R6, 0x60, RZ, 0xfc, !PT ;  /* 0x0000006006247812 */ /* 0x000fe200078efcff */
[----:B------:R-:W-:Y:S02]  /*1680*/  IMAD R30, R2, R15, R31 ;  /* 0x0000000f021e7224 */ /* 0x000fe400078e021f */
[----:B------:R-:W-:Y:S01]  /*1690*/  @!P6 IMAD.IADD R26, R26, 0x1, -R2 ;  /* 0x000000011a1ae824 */ /* 0x000fe200078e0a02 */
[----:B------:R-:W-:Y:S01]  /*16a0*/  ISETP.GE.AND P6, PT, R35, RZ, PT ;  /* 0x000000ff2300720c */ /* 0x000fe20003fc6270 */
[----:B------:R-:W-:Y:S01]  /*16b0*/  @!P3 IMAD.MOV R23, RZ, RZ, -R23 ;  /* 0x000000ffff17b224 */ /* 0x000fe200078e0a17 */
[C---:B------:R-:W-:Y:S01]  /*16c0*/  ISETP.GT.U32.AND P3, PT, R2.reuse, R27, PT ;  /* 0x0000001b0200720c */ /* 0x040fe20003f64070 */
[----:B------:R-:W-:Y:S01]  /*16d0*/  @!P4 IMAD.MOV R25, RZ, RZ, -R25 ;  /* 0x000000ffff19c224 */ /* 0x000fe200078e0a19 */
[C---:B------:R-:W-:Y:S01]  /*16e0*/  ISETP.GT.U32.AND P4, PT, R2.reuse, R30, PT ;  /* 0x0000001e0200720c */ /* 0x040fe20003f84070 */
[----:B------:R-:W-:Y:S01]  /*16f0*/  IMAD R31, R2, R33, R32 ;  /* 0x00000021021f7224 */ /* 0x000fe200078e0220 */
[----:B------:R-:W-:Y:S01]  /*1700*/  IABS R34, R36 ;  /* 0x0000002400227213 */ /* 0x000fe20000000000 */
[----:B------:R-:W-:-:S02]  /*1710*/  VIADD R32, R14, 0x5c ;  /* 0x0000005c0e207836 */ /* 0x000fc40000000000 */
[--C-:B------:R-:W-:Y:S02]  /*1720*/  @!P5 IMAD.IADD R29, R29, 0x1, -R2.reuse ;  /* 0x000000011d1dd824 */ /* 0x100fe400078e0a02 */
[----:B------:R-:W-:Y:S01]  /*1730*/  @!P0 IMAD.IADD R28, R28, 0x1, -R2 ;  /* 0x000000011c1c8824 */ /* 0x000fe200078e0a02 */
[----:B------:R-:W-:Y:S01]  /*1740*/  IABS R33, R32 ;  /* 0x0000002000217213 */ /* 0x000fe20000000000 */
[----:B------:R-:W-:Y:S01]  /*1750*/  @!P6 IMAD.MOV R26, RZ, RZ, -R26 ;  /* 0x000000ffff1ae224 */ /* 0x000fe200078e0a1a */
[----:B------:R-:W-:Y:S01]  /*1760*/  ISETP.GT.U32.AND P5, PT, R2, R29, PT ;  /* 0x0000001d0200720c */ /* 0x000fe20003fa4070 */
[----:B------:R-:W-:Y:S01]  /*1770*/  @!P1 IMAD.MOV R24, RZ, RZ, -R24 ;  /* 0x000000ffff189224 */ /* 0x000fe200078e0a18 */
[----:B------:R-:W-:Y:S01]  /*1780*/  ISETP.GE.AND P6, PT, R38, RZ, PT ;  /* 0x000000ff2600720c */ /* 0x000fe20003fc6270 */
[----:B------:R-:W-:Y:S01]  /*1790*/  @!P3 IMAD.IADD R27, R27, 0x1, -R2 ;  /* 0x000000011b1bb824 */ /* 0x000fe200078e0a02 */
[C---:B------:R-:W-:Y:S01]  /*17a0*/  ISETP.GT.U32.AND P1, PT, R2.reuse, R28, PT ;  /* 0x0000001c0200720c */ /* 0x040fe20003f24070 */
[----:B------:R-:W-:Y:S01]  /*17b0*/  IMAD.HI.U32 R15, R5, R33, RZ ;  /* 0x00000021050f7227 */ /* 0x000fe200078e00ff */
[----:B------:R-:W-:-:S02]  /*17c0*/  ISETP.GT.U32.AND P3, PT, R2, R31, PT ;  /* 0x0000001f0200720c */ /* 0x000fc40003f64070 */
[----:B------:R-:W-:Y:S01]  /*17d0*/  ISETP.GE.AND P0, PT, R37, RZ, PT ;  /* 0x000000ff2500720c */ /* 0x000fe20003f06270 */
[----:B------:R-:W-:Y:S01]  /*17e0*/  @!P4 IMAD.IADD R30, R30, 0x1, -R2 ;  /* 0x000000011e1ec824 */ /* 0x000fe200078e0a02 */
[----:B------:R-:W-:Y:S01]  /*17f0*/  ISETP.GE.AND P4, PT, R32, RZ, PT ;  /* 0x000000ff2000720c */ /* 0x000fe20003f86270 */
[----:B------:R-:W-:-:S04]  /*1800*/  IMAD.HI.U32 R32, R5, R34, RZ ;  /* 0x0000002205207227 */ /* 0x000fc800078e00ff */
[----:B------:R-:W-:Y:S02]  /*1810*/  IMAD.MOV R15, RZ, RZ, -R15 ;  /* 0x000000ffff0f7224 */ /* 0x000fe400078e0a0f */
[----:B------:R-:W-:Y:S02]  /*1820*/  IMAD.MOV R35, RZ, RZ, -R32 ;  /* 0x000000ffff237224 */ /* 0x000fe400078e0a20 */
[--C-:B------:R-:W-:Y:S01]  /*1830*/  @!P5 IMAD.IADD R29, R29, 0x1, -R2.reuse ;  /* 0x000000011d1dd824 */ /* 0x100fe200078e0a02 */
[----:B------:R-:W-:Y:S01]  /*1840*/  ISETP.GE.AND P5, PT, R40, RZ, PT ;  /* 0x000000ff2800720c */ /* 0x000fe20003fa6270 */
[----:B------:R-:W-:Y:S01]  /*1850*/  IMAD R32, R2, R15, R33 ;  /* 0x0000000f02207224 */ /* 0x000fe200078e0221 */
[C---:B------:R-:W-:Y:S01]  /*1860*/  LOP3.LUT R15, R6.reuse, 0x64, RZ, 0xfc, !PT ;  /* 0x00000064060f7812 */ /* 0x040fe200078efcff */
[----:B------:R-:W-:Y:S01]  /*1870*/  @!P6 IMAD.MOV R29, RZ, RZ, -R29 ;  /* 0x000000ffff1de224 */ /* 0x000fe200078e0a1d */
[----:B------:R-:W-:Y:S01]  /*1880*/  LOP3.LUT R40, R6, 0x6c, RZ, 0xfc, !PT ;  /* 0x0000006c06287812 */ /* 0x000fe200078efcff */
[--C-:B------:R-:W-:Y:S01]  /*1890*/  @!P1 IMAD.IADD R28, R28, 0x1, -R2.reuse ;  /* 0x000000011c1c9824 */ /* 0x100fe200078e0a02 */
[C---:B------:R-:W-:Y:S01]  /*18a0*/  ISETP.GT.U32.AND P6, PT, R2.reuse, R32, PT ;  /* 0x000000200200720c */ /* 0x040fe20003fc4070 */
[----:B------:R-:W-:Y:S01]  /*18b0*/  @!P3 IMAD.IADD R31, R31, 0x1, -R2 ;  /* 0x000000011f1fb824 */ /* 0x000fe200078e0a02 */
[C---:B------:R-:W-:Y:S01]  /*18c0*/  ISETP.GT.U32.AND P3, PT, R2.reuse, R30, PT ;  /* 0x0000001e0200720c */ /* 0x040fe20003f64070 */
[----:B------:R-:W-:Y:S01]  /*18d0*/  @!P0 IMAD.MOV R28, RZ, RZ, -R28 ;  /* 0x000000ffff1c8224 */ /* 0x000fe200078e0a1c */
[----:B------:R-:W-:Y:S01]  /*18e0*/  ISETP.GE.AND P1, PT, R39, RZ, PT ;  /* 0x000000ff2700720c */ /* 0x000fe20003f26270 */
[----:B------:R-:W-:Y:S01]  /*18f0*/  @!P2 IMAD.MOV R27, RZ, RZ, -R27 ;  /* 0x000000ffff1ba224 */ /* 0x000fe200078e0a1b */
[C---:B------:R-:W-:Y:S01]  /*1900*/  ISETP.GT.U32.AND P0, PT, R2.reuse, R31, PT ;  /* 0x0000001f0200720c */ /* 0x040fe20003f04070 */
[----:B------:R-:W-:Y:S01]  /*1910*/  IMAD R33, R2, R35, R34 ;  /* 0x0000002302217224 */ /* 0x000fe200078e0222 */
[----:B------:R-:W-:Y:S01]  /*1920*/  ISETP.GE.AND P2, PT, R36, RZ, PT ;  /* 0x000000ff2400720c */ /* 0x000fe20003f46270 */
[----:B------:R-:W-:Y:S01]  /*1930*/  VIADD R58, R14, 0xbc ;  /* 0x000000bc0e3a7836 */ /* 0x000fe20000000000 */
[----:B------:R-:W-:Y:S01]  /*1940*/  LOP3.LUT R34, R6, 0x68, RZ, 0xfc, !PT ;  /* 0x0000006806227812 */ /* 0x000fe200078efcff */
[----:B------:R-:W-:Y:S01]  /*1950*/  VIADD R72, R203, UR4 ;  /* 0x00000004cb487c36 */ /* 0x000fe20008000000 */
[----:B------:R-:W-:Y:S01]  /*1960*/  IABS R36, R15 ;  /* 0x0000000f00247213 */ /* 0x000fe20000000000 */
[--C-:B------:R-:W-:Y:S01]  /*1970*/  @!P6 IMAD.IADD R32, R32, 0x1, -R2.reuse ;  /* 0x000000012020e824 */ /* 0x100fe200078e0a02 */
[----:B------:R-:W-:Y:S01]  /*1980*/  IABS R37, R34 ;  /* 0x0000002200257213 */ /* 0x000fe20000000000 */
[--C-:B------:R-:W-:Y:S01]  /*1990*/  @!P3 IMAD.IADD R30, R30, 0x1, -R2.reuse ;  /* 0x000000011e1eb824 */ /* 0x100fe200078e0a02 */
[----:B------:R-:W-:Y:S01]  /*19a0*/  ISETP.GE.AND P3, PT, R15, RZ, PT ;  /* 0x000000ff0f00720c */ /* 0x000fe20003f66270 */
[----:B------:R-:W-:Y:S01]  /*19b0*/  IMAD.HI.U32 R15, R5, R36, RZ ;  /* 0x00000024050f7227 */ /* 0x000fe200078e00ff */
[C---:B------:R-:W-:Y:S01]  /*19c0*/  ISETP.GT.U32.AND P6, PT, R2.reuse, R32, PT ;  /* 0x000000200200720c */ /* 0x040fe20003fc4070 */
[----:B------:R1:W-:Y:S01]  /*19d0*/  STL [R1+0x35c], R72 ;  /* 0x00035c4801007387 */ /* 0x0003e20000100800 */
[----:B------:R-:W-:Y:S01]  /*19e0*/  IABS R39, R40 ;  /* 0x0000002800277213 */ /* 0x000fe20000000000 */
[----:B------:R-:W-:Y:S01]  /*19f0*/  @!P0 IMAD.IADD R31, R31, 0x1, -R2 ;  /* 0x000000011f1f8824 */ /* 0x000fe200078e0a02 */
[----:B------:R-:W-:Y:S01]  /*1a00*/  ISETP.GT.U32.AND P0, PT, R2, R33, PT ;  /* 0x000000210200720c */ /* 0x000fe20003f04070 */
[----:B------:R-:W-:Y:S01]  /*1a10*/  @!P1 IMAD.MOV R30, RZ, RZ, -R30 ;  /* 0x000000ffff1e9224 */ /* 0x000fe200078e0a1e */
[----:B------:R-:W-:Y:S01]  /*1a20*/  ISETP.GE.AND P1, PT, R34, RZ, PT ;  /* 0x000000ff2200720c */ /* 0x000fe20003f26270 */
[----:B------:R-:W-:Y:S01]  /*1a30*/  IMAD.HI.U32 R34, R5, R37, RZ ;  /* 0x0000002505227227 */ /* 0x000fe200078e00ff */
[----:B------:R-:W-:Y:S01]  /*1a40*/  IABS R65, R58 ;  /* 0x0000003a00417213 */ /* 0x000fe20000000000 */
[----:B------:R-:W-:-:S02]  /*1a50*/  ULDC.64 UR4, c[0x0][0x210] ;  /* 0x0000840000047ab9 */ /* 0x000fc40000000a00 */
[----:B------:R-:W-:Y:S02]  /*1a60*/  IMAD.MOV R15, RZ, RZ, -R15 ;  /* 0x000000ffff0f7224 */ /* 0x000fe400078e0a0f */
[----:B------:R-:W-:Y:S02]  /*1a70*/  IMAD.MOV R38, RZ, RZ, -R34 ;  /* 0x000000ffff267224 */ /* 0x000fe400078e0a22 */
[----:B------:R-:W-:Y:S02]  /*1a80*/  IMAD R34, R2, R15, R36 ;  /* 0x0000000f02227224 */ /* 0x000fe400078e0224 */
[--C-:B------:R-:W-:Y:S02]  /*1a90*/  @!P6 IMAD.IADD R32, R32, 0x1, -R2.reuse ;  /* 0x000000012020e824 */ /* 0x100fe400078e0a02 */
[----:B------:R-:W-:Y:S01]  /*1aa0*/  @!P0 IMAD.IADD R33, R33, 0x1, -R2 ;  /* 0x0000000121218824 */ /* 0x000fe200078e0a02 */
[----:B------:R-:W-:Y:S01]  /*1ab0*/  ISETP.GT.U32.AND P6, PT, R2, R34, PT ;  /* 0x000000220200720c */ /* 0x000fe20003fc4070 */
[----:B------:R-:W-:-:S03]  /*1ac0*/  IMAD.HI.U32 R35, R5, R39, RZ ;  /* 0x0000002705237227 */ /* 0x000fc600078e00ff */
[C---:B------:R-:W-:Y:S01]  /*1ad0*/  ISETP.GT.U32.AND P0, PT, R2.reuse, R33, PT ;  /* 0x000000210200720c */ /* 0x040fe20003f04070 */
[----:B------:R-:W-:Y:S02]  /*1ae0*/  IMAD.MOV R36, RZ, RZ, -R35 ;  /* 0x000000ffff247224 */ /* 0x000fe400078e0a23 */
[----:B------:R-:W-:Y:S01]  /*1af0*/  IMAD R35, R2, R38, R37 ;  /* 0x0000002602237224 */ /* 0x000fe200078e0225 */
[----:B------:R-:W-:Y:S01]  /*1b00*/  LOP3.LUT R38, R6, 0x70, RZ, 0xfc, !PT ;  /* 0x0000007006267812 */ /* 0x000fe200078efcff */
[----:B------:R-:W-:Y:S02]  /*1b10*/  IMAD R36, R2, R36, R39 ;  /* 0x0000002402247224 */ /* 0x000fe400078e0227 */
[----:B------:R-:W-:Y:S01]  /*1b20*/  @!P4 IMAD.MOV R32, RZ, RZ, -R32 ;  /* 0x000000ffff20c224 */ /* 0x000fe200078e0a20 */
[----:B------:R-:W-:Y:S01]  /*1b30*/  IABS R37, R38 ;  /* 0x0000002600257213 */ /* 0x000fe20000000000 */
[--C-:B------:R-:W-:Y:S01]  /*1b40*/  @!P6 IMAD.IADD R34, R34, 0x1, -R2.reuse ;  /* 0x000000012222e824 */ /* 0x100fe200078e0a02 */
[----:B------:R-:W-:Y:S01]  /*1b50*/  ISETP.GT.U32.AND P6, PT, R2, R36, PT ;  /* 0x000000240200720c */ /* 0x000fe20003fc4070 */
[----:B------:R-:W-:Y:S01]  /*1b60*/  @!P5 IMAD.MOV R31, RZ, RZ, -R31 ;  /* 0x000000ffff1fd224 */ /* 0x000fe200078e0a1f */
[----:B------:R-:W-:Y:S01]  /*1b70*/  ISETP.GE.AND P5, PT, R40, RZ, PT ;  /* 0x000000ff2800720c */ /* 0x000fe20003fa6270 */
[----:B------:R-:W-:Y:S01]  /*1b80*/  @!P0 IMAD.IADD R33, R33, 0x1, -R2 ;  /* 0x0000000121218824 */ /* 0x000fe200078e0a02 */
[C---:B------:R-:W-:Y:S01]  /*1b90*/  ISETP.GT.U32.AND P0, PT, R2.reuse, R35, PT ;  /* 0x000000230200720c */ /* 0x040fe20003f04070 */
[----:B------:R-:W-:Y:S01]  /*1ba0*/  IMAD.HI.U32 R15, R5, R37, RZ ;  /* 0x00000025050f7227 */ /* 0x000fe200078e00ff */
[----:B------:R-:W-:-:S02]  /*1bb0*/  ISETP.GT.U32.AND P4, PT, R2, R34, PT ;  /* 0x000000220200720c */ /* 0x000fc40003f84070 */
[----:B------:R-:W-:Y:S01]  /*1bc0*/  IABS R40, R44 ;  /* 0x0000002c00287213 */ /* 0x000fe20000000000 */
[----:B------:R-:W-:Y:S02]  /*1bd0*/  IMAD.MOV R15, RZ, RZ, -R15 ;  /* 0x000000ffff0f7224 */ /* 0x000fe400078e0a0f */
[----:B------:R-:W-:Y:S01]  /*1be0*/  @!P2 IMAD.MOV R33, RZ, RZ, -R33 ;  /* 0x000000ffff21a224 */ /* 0x000fe200078e0a21 */
[----:B------:R-:W-:Y:S01]  /*1bf0*/  ISETP.GE.AND P2, PT, R38, RZ, PT ;  /* 0x000000ff2600720c */ /* 0x000fe20003f46270 */
[----:B------:R-:W-:Y:S02]  /*1c00*/  @!P6 IMAD.IADD R36, R36, 0x1, -R2 ;  /* 0x000000012424e824 */ /* 0x000fe400078e0a02 */
[C---:B------:R-:W-:Y:S02]  /*1c10*/  IMAD R37, R2.reuse, R15, R37 ;  /* 0x0000000f02257224 */ /* 0x040fe400078e0225 */
[----:B------:R-:W-:Y:S01]  /*1c20*/  IMAD.HI.U32 R15, R5, R40, RZ ;  /* 0x00000028050f7227 */ /* 0x000fe200078e00ff */
[----:B------:R-:W-:-:S03]  /*1c30*/  ISETP.GT.U32.AND P6, PT, R2, R36, PT ;  /* 0x000000240200720c */ /* 0x000fc60003fc4070 */
[----:B------:R-:W-:Y:S02]  /*1c40*/  @!P0 IMAD.IADD R35, R35, 0x1, -R2 ;  /* 0x0000000123238824 */ /* 0x000fe400078e0a02 */
[----:B------:R-:W-:-:S03]  /*1c50*/  IMAD.HI.U32 R38, R5, R41, RZ ;  /* 0x0000002905267227 */ /* 0x000fc600078e00ff */
[----:B------:R-:W-:Y:S01]  /*1c60*/  ISETP.GT.U32.AND P0, PT, R2, R35, PT ;  /* 0x000000230200720c */ /* 0x000fe20003f04070 */
[----:B------:R-:W-:Y:S02]  /*1c70*/  IMAD.MOV R15, RZ, RZ, -R15 ;  /* 0x000000ffff0f7224 */ /* 0x000fe400078e0a0f */
[----:B------:R-:W-:Y:S01]  /*1c80*/  @!P4 IMAD.IADD R34, R34, 0x1, -R2 ;  /* 0x000000012222c824 */ /* 0x000fe200078e0a02 */
[----:B------:R-:W-:Y:S01]  /*1c90*/  ISETP.GT.U32.AND P4, PT, R2, R37, PT ;  /* 0x000000250200720c */ /* 0x000fe20003f84070 */
[----:B------:R-:W-:-:S04]  /*1ca0*/  IMAD.HI.U32 R39, R5, R43, RZ ;  /* 0x0000002b05277227 */ /* 0x000fc800078e00ff */
[----:B------:R-:W-:Y:S02]  /*1cb0*/  IMAD.MOV R42, RZ, RZ, -R38 ;  /* 0x000000ffff2a7224 */ /* 0x000fe400078e0a26 */
[C---:B------:R-:W-:Y:S02]  /*1cc0*/  IMAD R38, R2.reuse, R15, R40 ;  /* 0x0000000f02267224 */ /* 0x040fe400078e0228 */
[----:B------:R-:W-:Y:S02]  /*1cd0*/  IMAD.MOV R40, RZ, RZ, -R39 ;  /* 0x000000ffff287224 */ /* 0x000fe400078e0a27 */
[C---:B------:R-:W-:Y:S02]  /*1ce0*/  IMAD R39, R2.reuse, R42, R41 ;  /* 0x0000002a02277224 */ /* 0x040fe400078e0229 */
[----:B------:R-:W-:Y:S01]  /*1cf0*/  @!P3 IMAD.MOV R34, RZ, RZ, -R34 ;  /* 0x000000ffff22b224 */ /* 0x000fe200078e0a22 */
[----:B------:R-:W-:Y:S01]  /*1d00*/  ISETP.GT.U32.AND P3, PT, R2, R38, PT ;  /* 0x000000260200720c */ /* 0x000fe20003f64070 */
[--C-:B------:R-:W-:Y:S01]  /*1d10*/  @!P6 IMAD.IADD R36, R36, 0x1, -R2.reuse ;  /* 0x000000012424e824 */ /* 0x100fe200078e0a02 */
[----:B------:R-:W-:Y:S01]  /*1d20*/  ISETP.GT.U32.AND P6, PT, R2, R39, PT ;  /* 0x000000270200720c */ /* 0x000fe20003fc4070 */
[----:B------:R-:W-:-:S02]  /*1d30*/  @!P4 IMAD.IADD R37, R37, 0x1, -R2 ;  /* 0x000000012525c824 */ /* 0x000fc400078e0a02 */
[----:B------:R-:W-:Y:S01]  /*1d40*/  IMAD R40, R2, R40, R43 ;  /* 0x0000002802287224 */ /* 0x000fe200078e022b */
[----:B------:R-:W-:Y:S01]  /*1d50*/  LOP3.LUT R43, R6, 0x84, RZ, 0xfc, !PT ;  /* 0x00000084062b7812 */ /* 0x000fe200078efcff */
[----:B------:R-:W-:Y:S01]  /*1d60*/  @!P0 IMAD.IADD R35, R35, 0x1, -R2 ;  /* 0x0000000123238824 */ /* 0x000fe200078e0a02 */
[----:B------:R-:W-:Y:S01]  /*1d70*/  ISETP.GE.AND P0, PT, R44, RZ, PT ;  /* 0x000000ff2c00720c */ /* 0x000fe20003f06270 */
[----:B------:R-:W-:Y:S01]  /*1d80*/  @!P5 IMAD.MOV R36, RZ, RZ, -R36 ;  /* 0x000000ffff24d224 */ /* 0x000fe200078e0a24 */
[----:B------:R-:W-:Y:S01]  /*1d90*/  LOP3.LUT R44, R6, 0x80, RZ, 0xfc, !PT ;  /* 0x00000080062c7812 */ /* 0x000fe200078efcff */
[----:B------:R-:W-:Y:S01]  /*1da0*/  @!P1 IMAD.MOV R35, RZ, RZ, -R35 ;  /* 0x000000ffff239224 */ /* 0x000fe200078e0a23 */
[----:B------:R-:W-:Y:S01]  /*1db0*/  ISETP.GT.U32.AND P4, PT, R2, R37, PT ;  /* 0x000000250200720c */ /* 0x000fe20003f84070 */
[--C-:B------:R-:W-:Y:S01]  /*1dc0*/  @!P3 IMAD.IADD R38, R38, 0x1, -R2.reuse ;  /* 0x000000012626b824 */ /* 0x100fe200078e0a02 */
[----:B------:R-:W-:Y:S01]  /*1dd0*/  ISETP.GT.U32.AND P5, PT, R2, R40, PT ;  /* 0x000000280200720c */ /* 0x000fe20003fa4070 */
[----:B------:R-:W-:Y:S01]  /*1de0*/  @!P6 IMAD.IADD R39, R39, 0x1, -R2 ;  /* 0x000000012727e824 */ /* 0x000fe200078e0a02 */
[----:B------:R-:W-:-:S02]  /*1df0*/  IABS R41, R44 ;  /* 0x0000002c00297213 */ /* 0x000fc40000000000 */
[----:B------:R-:W-:Y:S02]  /*1e00*/  ISETP.GT.U32.AND P6, PT, R2, R38, PT ;  /* 0x000000260200720c */ /* 0x000fe40003fc4070 */
[----:B------:R-:W-:Y:S01]  /*1e10*/  IABS R42, R43 ;  /* 0x0000002b002a7213 */ /* 0x000fe20000000000 */
[----:B------:R-:W-:Y:S01]  /*1e20*/  IMAD.HI.U32 R15, R5, R41, RZ ;  /* 0x00000029050f7227 */ /* 0x000fe200078e00ff */
[----:B------:R-:W-:Y:S02]  /*1e30*/  ISETP.GE.AND P3, PT, R44, RZ, PT ;  /* 0x000000ff2c00720c */ /* 0x000fe40003f66270 */
[----:B------:R-:W-:Y:S01]  /*1e40*/  LOP3.LUT R44, R6, 0x88, RZ, 0xfc, !PT ;  /* 0x00000088062c7812 */ /* 0x000fe200078efcff */
[----:B------:R-:W-:Y:S01]  /*1e50*/  IMAD.MOV R15, RZ, RZ, -R15 ;  /* 0x000000ffff0f7224 */ /* 0x000fe200078e0a0f */
[----:B------:R-:W-:Y:S01]  /*1e60*/  ISETP.GE.AND P1, PT, R45, RZ, PT ;  /* 0x000000ff2d00720c */ /* 0x000fe20003f26270 */
[--C-:B------:R-:W-:Y:S01]  /*1e70*/  @!P4 IMAD.IADD R37, R37, 0x1, -R2.reuse ;  /* 0x000000012525c824 */ /* 0x100fe200078e0a02 */
[----:B------:R-:W-:Y:S01]  /*1e80*/  IABS R45, R44 ;  /* 0x0000002c002d7213 */ /* 0x000fe20000000000 */
[--C-:B------:R-:W-:Y:S01]  /*1e90*/  @!P5 IMAD.IADD R40, R40, 0x1, -R2.reuse ;  /* 0x000000012828d824 */ /* 0x100fe200078e0a02 */
[C---:B------:R-:W-:Y:S01]  /*1ea0*/  ISETP.GT.U32.AND P5, PT, R2.reuse, R39, PT ;  /* 0x000000270200720c */ /* 0x040fe20003fa4070 */
[----:B------:R-:W-:Y:S01]  /*1eb0*/  IMAD R41, R2, R15, R41 ;  /* 0x0000000f02297224 */ /* 0x000fe200078e0229 */
[----:B------:R-:W-:Y:S01]  /*1ec0*/  ISETP.GE.AND P4, PT, R46, RZ, PT ;  /* 0x000000ff2e00720c */ /* 0x000fe20003f86270 */
[----:B------:R-:W-:Y:S01]  /*1ed0*/  @!P2 IMAD.MOV R37, RZ, RZ, -R37 ;  /* 0x000000ffff25a224 */ /* 0x000fe200078e0a25 */
[----:B------:R-:W-:Y:S01]  /*1ee0*/  ISETP.GT.U32.AND P2, PT, R2, R40, PT ;  /* 0x000000280200720c */ /* 0x000fe20003f44070 */
[----:B------:R-:W-:Y:S01]  /*1ef0*/  @!P6 IMAD.IADD R38, R38, 0x1, -R2 ;  /* 0x000000012626e824 */ /* 0x000fe200078e0a02 */
[----:B------:R-:W-:Y:S01]  /*1f00*/  ISETP.GT.U32.AND P6, PT, R2, R41, PT ;  /* 0x000000290200720c */ /* 0x000fe20003fc4070 */
[----:B------:R-:W-:Y:S01]  /*1f10*/  IMAD.HI.U32 R15, R5, R42, RZ ;  /* 0x0000002a050f7227 */ /* 0x000fe200078e00ff */
[----:B------:R-:W-:-:S03]  /*1f20*/  IABS R46, R48 ;  /* 0x00000030002e7213 */ /* 0x000fc60000000000 */
[----:B------:R-:W-:Y:S02]  /*1f30*/  IMAD.MOV R15, RZ, RZ, -R15 ;  /* 0x000000ffff0f7224 */ /* 0x000fe400078e0a0f */
[----:B------:R-:W-:Y:S02]  /*1f40*/  @!P5 IMAD.IADD R39, R39, 0x1, -R2 ;  /* 0x000000012727d824 */ /* 0x000fe400078e0a02 */
[----:B------:R-:W-:Y:S02]  /*1f50*/  IMAD R42, R2, R15, R42 ;  /* 0x0000000f022a7224 */ /* 0x000fe400078e022a */
[----:B------:R-:W-:Y:S01]  /*1f60*/  @!P2 IMAD.IADD R40, R40, 0x1, -R2 ;  /* 0x000000012828a824 */ /* 0x000fe200078e0a02 */
[----:B------:R-:W-:Y:S01]  /*1f70*/  ISETP.GE.AND P2, PT, R43, RZ, PT ;  /* 0x000000ff2b00720c */ /* 0x000fe20003f46270 */
[----:B------:R-:W-:Y:S01]  /*1f80*/  IMAD.HI.U32 R15, R5, R45, RZ ;  /* 0x0000002d050f7227 */ /* 0x000fe200078e00ff */
[----:B------:R-:W-:-:S03]  /*1f90*/  ISETP.GT.U32.AND P5, PT, R2, R42, PT ;  /* 0x0000002a0200720c */ /* 0x000fc60003fa4070 */
[----:B------:R-:W-:-:S04]  /*1fa0*/  IMAD.HI.U32 R43, R5, R46, RZ ;  /* 0x0000002e052b7227 */ /* 0x000fc800078e00ff */
[----:B------:R-:W-:Y:S01]  /*1fb0*/  @!P6 IMAD.IADD R41, R41, 0x1, -R2 ;  /* 0x000000012929e824 */ /* 0x000fe200078e0a02 */
[----:B------:R-:W-:Y:S01]  /*1fc0*/  ISETP.GE.AND P6, PT, R44, RZ, PT ;  /* 0x000000ff2c00720c */ /* 0x000fe20003fc6270 */
[----:B------:R-:W-:Y:S02]  /*1fd0*/  IMAD.MOV R15, RZ, RZ, -R15 ;  /* 0x000000ffff0f7224 */ /* 0x000fe400078e0a0f */
[----:B------:R-:W-:-:S04]  /*1fe0*/  IMAD.HI.U32 R44, R5, R47, RZ ;  /* 0x0000002f052c7227 */ /* 0x000fc800078e00ff */
[----:B------:R-:W-:Y:S02]  /*1ff0*/  IMAD.MOV R43, RZ, RZ, -R43 ;  /* 0x000000ffff2b7224 */ /* 0x000fe400078e0a2b */
[C---:B------:R-:W-:Y:S02]  /*2000*/  IMAD R45, R2.reuse, R15, R45 ;  /* 0x0000000f022d7224 */ /* 0x040fe400078e022d */
[----:B------:R-:W-:Y:S02]  /*2010*/  IMAD.MOV R15, RZ, RZ, -R44 ;  /* 0x000000ffff0f7224 */ /* 0x000fe400078e0a2c */
[C---:B------:R-:W-:Y:S01]  /*2020*/  IMAD R44, R2.reuse, R43, R46 ;  /* 0x0000002b022c7224 */ /* 0x040fe200078e022e */
[----:B------:R-:W-:Y:S01]  /*2030*/  IABS R46, R51 ;  /* 0x00000033002e7213 */ /* 0x000fe20000000000 */
[----:B------:R-:W-:Y:S01]  /*2040*/  @!P0 IMAD.MOV R38, RZ, RZ, -R38 ;  /* 0x000000ffff268224 */ /* 0x000fe200078e0a26 */
[C---:B------:R-:W-:Y:S01]  /*2050*/  ISETP.GT.U32.AND P0, PT, R2.reuse, R41, PT ;  /* 0x000000290200720c */ /* 0x040fe20003f04070 */
[----:B------:R-:W-:Y:S01]  /*2060*/  @!P4 IMAD.MOV R40, RZ, RZ, -R40 ;  /* 0x000000ffff28c224 */ /* 0x000fe200078e0a28 */
[----:B------:R-:W-:Y:S01]  /*2070*/  ISETP.GT.U32.AND P4, PT, R2, R44, PT ;  /* 0x0000002c0200720c */ /* 0x000fe20003f84070 */
[----:B------:R-:W-:-:S02]  /*2080*/  @!P5 IMAD.IADD R42, R42, 0x1, -R2 ;  /* 0x000000012a2ad824 */ /* 0x000fc400078e0a02 */
[----:B------:R-:W-:Y:S01]  /*2090*/  @!P1 IMAD.MOV R39, RZ, RZ, -R39 ;  /* 0x000000ffff279224 */ /* 0x000fe200078e0a27 */
[C---:B------:R-:W-:Y:S01]  /*20a0*/  ISETP.GT.U32.AND P1, PT, R2.reuse, R45, PT ;  /* 0x0000002d0200720c */ /* 0x040fe20003f24070 */
[C---:B------:R-:W-:Y:S01]  /*20b0*/  IMAD R43, R2.reuse, R15, R47 ;  /* 0x0000000f022b7224 */ /* 0x040fe200078e022f */
[----:B------:R-:W-:Y:S01]  /*20c0*/  ISETP.GT.U32.AND P5, PT, R2, R42, PT ;  /* 0x0000002a0200720c */ /* 0x000fe20003fa4070 */
[----:B------:R-:W-:-:S04]  /*20d0*/  IMAD.HI.U32 R15, R5, R46, RZ ;  /* 0x0000002e050f7227 */ /* 0x000fc800078e00ff */
[--C-:B------:R-:W-:Y:S01]  /*20e0*/  @!P0 IMAD.IADD R41, R41, 0x1, -R2.reuse ;  /* 0x0000000129298824 */ /* 0x100fe200078e0a02 */
[----:B------:R-:W-:Y:S01]  /*20f0*/  ISETP.GE.AND P0, PT, R48, RZ, PT ;  /* 0x000000ff3000720c */ /* 0x000fe20003f06270 */
[----:B------:R-:W-:Y:S01]  /*2100*/  @!P4 IMAD.IADD R44, R44, 0x1, -R2 ;  /* 0x000000012c2cc824 */ /* 0x000fe200078e0a02 */
[----:B------:R-:W-:Y:S01]  /*2110*/  IABS R48, R52 ;  /* 0x0000003400307213 */ /* 0x000fe20000000000 */
[----:B------:R-:W-:Y:S02]  /*2120*/  @!P3 IMAD.MOV R41, RZ, RZ, -R41 ;  /* 0x000000ffff29b224 */ /* 0x000fe400078e0a29 */
[----:B------:R-:W-:Y:S01]  /*2130*/  IMAD.MOV R47, RZ, RZ, -R15 ;  /* 0x000000ffff2f7224 */ /* 0x000fe200078e0a0f */
[----:B------:R-:W-:Y:S01]  /*2140*/  ISETP.GT.U32.AND P3, PT, R2, R44, PT ;  /* 0x0000002c0200720c */ /* 0x000fe20003f64070 */
[----:B------:R-:W-:-:S04]  /*2150*/  IMAD.HI.U32 R15, R5, R48, RZ ;  /* 0x00000030050f7227 */ /* 0x000fc800078e00ff */
[--C-:B------:R-:W-:Y:S01]  /*2160*/  @!P5 IMAD.IADD R42, R42, 0x1, -R2.reuse ;  /* 0x000000012a2ad824 */ /* 0x100fe200078e0a02 */
[C---:B------:R-:W-:Y:S01]  /*2170*/  ISETP.GT.U32.AND P5, PT, R2.reuse, R43, PT ;  /* 0x0000002b0200720c */ /* 0x040fe20003fa4070 */
[----:B------:R-:W-:Y:S01]  /*2180*/  @!P1 IMAD.IADD R45, R45, 0x1, -R2 ;  /* 0x000000012d2d9824 */ /* 0x000fe200078e0a02 */
[----:B------:R-:W-:Y:S01]  /*2190*/  ISETP.GE.AND P1, PT, R49, RZ, PT ;  /* 0x000000ff3100720c */ /* 0x000fe20003f26270 */
[----:B------:R-:W-:Y:S01]  /*21a0*/  IMAD.MOV R15, RZ, RZ, -R15 ;  /* 0x000000ffff0f7224 */ /* 0x000fe200078e0a0f */
[----:B------:R-:W-:Y:S01]  /*21b0*/  IABS R49, R53 ;  /* 0x0000003500317213 */ /* 0x000fe20000000000 */
[C---:B------:R-:W-:Y:S01]  /*21c0*/  IMAD R46, R2.reuse, R47, R46 ;  /* 0x0000002f022e7224 */ /* 0x040fe200078e022e */
[C---:B------:R-:W-:Y:S01]  /*21d0*/  ISETP.GT.U32.AND P4, PT, R2.reuse, R45, PT ;  /* 0x0000002d0200720c */ /* 0x040fe20003f84070 */
[----:B------:R-:W-:Y:S02]  /*21e0*/  IMAD R47, R2, R15, R48 ;  /* 0x0000000f022f7224 */ /* 0x000fe400078e0230 */
[----:B------:R-:W-:-:S02]  /*21f0*/  @!P3 IMAD.IADD R44, R44, 0x1, -R2 ;  /* 0x000000012c2cb824 */ /* 0x000fc400078e0a02 */
[----:B------:R-:W-:Y:S01]  /*2200*/  IMAD.HI.U32 R15, R5, R49, RZ ;  /* 0x00000031050f7227 */ /* 0x000fe200078e00ff */
[----:B------:R-:W-:-:S03]  /*2210*/  ISETP.GT.U32.AND P3, PT, R2, R47, PT ;  /* 0x0000002f0200720c */ /* 0x000fc60003f64070 */
[--C-:B------:R-:W-:Y:S02]  /*2220*/  @!P5 IMAD.IADD R43, R43, 0x1, -R2.reuse ;  /* 0x000000012b2bd824 */ /* 0x100fe400078e0a02 */
[----:B------:R-:W-:Y:S02]  /*2230*/  IMAD.MOV R48, RZ, RZ, -R15 ;  /* 0x000000ffff307224 */ /* 0x000fe400078e0a0f */
[----:B------:R-:W-:Y:S01]  /*2240*/  @!P4 IMAD.IADD R45, R45, 0x1, -R2 ;  /* 0x000000012d2dc824 */ /* 0x000fe200078e0a02 */
[C---:B------:R-:W-:Y:S01]  /*2250*/  ISETP.GT.U32.AND P5, PT, R2.reuse, R43, PT ;  /* 0x0000002b0200720c */ /* 0x040fe20003fa4070 */
[----:B------:R-:W-:Y:S01]  /*2260*/  @!P2 IMAD.MOV R42, RZ, RZ, -R42 ;  /* 0x000000ffff2aa224 */ /* 0x000fe200078e0a2a */
[----:B------:R-:W-:Y:S01]  /*2270*/  ISETP.GT.U32.AND P4, PT, R2, R46, PT ;  /* 0x0000002e0200720c */ /* 0x000fe20003f84070 */
[----:B------:R-:W-:-:S04]  /*2280*/  IMAD.HI.U32 R15, R5, R50, RZ ;  /* 0x00000032050f7227 */ /* 0x000fc800078e00ff */
[--C-:B------:R-:W-:Y:S02]  /*2290*/  @!P3 IMAD.IADD R47, R47, 0x1, -R2.reuse ;  /* 0x000000012f2fb824 */ /* 0x100fe400078e0a02 */
[C---:B------:R-:W-:Y:S02]  /*22a0*/  IMAD R48, R2.reuse, R48, R49 ;  /* 0x0000003002307224 */ /* 0x040fe400078e0231 */
[----:B------:R-:W-:Y:S01]  /*22b0*/  IMAD.MOV R49, RZ, RZ, -R15 ;  /* 0x000000ffff317224 */ /* 0x000fe200078e0a0f */
[----:B------:R-:W-:Y:S01]  /*22c0*/  ISETP.GT.U32.AND P2, PT, R2, R47, PT ;  /* 0x0000002f0200720c */ /* 0x000fe20003f44070 */
[--C-:B------:R-:W-:Y:S01]  /*22d0*/  @!P5 IMAD.IADD R43, R43, 0x1, -R2.reuse ;  /* 0x000000012b2bd824 */ /* 0x100fe200078e0a02 */
[----:B------:R-:W-:Y:S01]  /*22e0*/  ISETP.GE.AND P5, PT, R51, RZ, PT ;  /* 0x000000ff3300720c */ /* 0x000fe20003fa6270 */
[----:B------:R-:W-:Y:S01]  /*22f0*/  @!P4 IMAD.IADD R46, R46, 0x1, -R2 ;  /* 0x000000012e2ec824 */ /* 0x000fe200078e0a02 */
[----:B------:R-:W-:Y:S01]  /*2300*/  IABS R51, R55 ;  /* 0x0000003700337213 */ /* 0x000fe20000000000 */
[----:B------:R-:W-:Y:S01]  /*2310*/  @!P6 IMAD.MOV R45, RZ, RZ, -R45 ;  /* 0x000000ffff2de224 */ /* 0x000fe200078e0a2d */
[----:B------:R-:W-:Y:S01]  /*2320*/  ISETP.GE.AND P4, PT, R52, RZ, PT ;  /* 0x000000ff3400720c */ /* 0x000fe20003f86270 */
[C---:B------:R-:W-:Y:S01]  /*2330*/  IMAD R49, R2.reuse, R49, R50 ;  /* 0x0000003102317224 */ /* 0x040fe200078e0232 */
[C---:B------:R-:W-:Y:S01]  /*2340*/  ISETP.GT.U32.AND P6, PT, R2.reuse, R48, PT ;  /* 0x000000300200720c */ /* 0x040fe20003fc4070 */
[----:B------:R-:W-:Y:S01]  /*2350*/  IMAD.HI.U32 R15, R5, R51, RZ ;  /* 0x00000033050f7227 */ /* 0x000fe200078e00ff */
[----:B------:R-:W-:-:S02]  /*2360*/  ISETP.GT.U32.AND P3, PT, R2, R46, PT ;  /* 0x0000002e0200720c */ /* 0x000fc40003f64070 */
[----:B------:R-:W-:Y:S01]  /*2370*/  LOP3.LUT R52, R6, 0xa8, RZ, 0xfc, !PT ;  /* 0x000000a806347812 */ /* 0x000fe200078efcff */
[----:B------:R-:W-:Y:S02]  /*2380*/  IMAD.MOV R15, RZ, RZ, -R15 ;  /* 0x000000ffff0f7224 */ /* 0x000fe400078e0a0f */
[--C-:B------:R-:W-:Y:S01]  /*2390*/  @!P2 IMAD.IADD R47, R47, 0x1, -R2.reuse ;  /* 0x000000012f2fa824 */ /* 0x100fe200078e0a02 */
[C---:B------:R-:W-:Y:S01]  /*23a0*/  ISETP.GT.U32.AND P2, PT, R2.reuse, R49, PT ;  /* 0x000000310200720c */ /* 0x040fe20003f44070 */
[----:B------:R-:W-:Y:S01]  /*23b0*/  IMAD R15, R2, R15, R51 ;  /* 0x0000000f020f7224 */ /* 0x000fe200078e0233 */
[----:B------:R-:W-:Y:S01]  /*23c0*/  IABS R50, R52 ;  /* 0x0000003400327213 */ /* 0x000fe20000000000 */
[----:B------:R-:W-:Y:S02]  /*23d0*/  @!P4 IMAD.MOV R47, RZ, RZ, -R47 ;  /* 0x000000ffff2fc224 */ /* 0x000fe400078e0a2f */
[--C-:B------:R-:W-:Y:S01]  /*23e0*/  @!P6 IMAD.IADD R48, R48, 0x1, -R2.reuse ;  /* 0x000000013030e824 */ /* 0x100fe200078e0a02 */
[----:B------:R-:W-:Y:S01]  /*23f0*/  ISETP.GT.U32.AND P4, PT, R2, R15, PT ;  /* 0x0000000f0200720c */ /* 0x000fe20003f84070 */
[----:B------:R-:W-:Y:S01]  /*2400*/  @!P3 IMAD.IADD R46, R46, 0x1, -R2 ;  /* 0x000000012e2eb824 */ /* 0x000fe200078e0a02 */
[----:B------:R-:W-:Y:S01]  /*2410*/  ISETP.GE.AND P3, PT, R55, RZ, PT ;  /* 0x000000ff3700720c */ /* 0x000fe20003f66270 */
[----:B------:R-:W-:Y:S01]  /*2420*/  IMAD.MOV.U32 R51, RZ, RZ, R50 ;  /* 0x000000ffff337224 */ /* 0x000fe200078e0032 */
[----:B------:R-:W-:Y:S01]  /*2430*/  ISETP.GT.U32.AND P6, PT, R2, R48, PT ;  /* 0x000000300200720c */ /* 0x000fe20003fc4070 */
[----:B------:R-:W-:Y:S01]  /*2440*/  @!P5 IMAD.MOV R46, RZ, RZ, -R46 ;  /* 0x000000ffff2ed224 */ /* 0x000fe200078e0a2e */
[----:B------:R-:W-:Y:S01]  /*2450*/  ISETP.GE.AND P5, PT, R52, RZ, PT ;  /* 0x000000ff3400720c */ /* 0x000fe20003fa6270 */
[----:B------:R-:W-:Y:S01]  /*2460*/  @!P2 IMAD.IADD R49, R49, 0x1, -R2 ;  /* 0x000000013131a824 */ /* 0x000fe200078e0a02 */
[----:B------:R-:W-:Y:S01]  /*2470*/  LOP3.LUT R52, R6, 0xac, RZ, 0xfc, !PT ;  /* 0x000000ac06347812 */ /* 0x000fe200078efcff */
[----:B------:R-:W-:-:S03]  /*2480*/  IMAD.HI.U32 R50, R5, R51, RZ ;  /* 0x0000003305327227 */ /* 0x000fc600078e00ff */
[----:B------:R-:W-:Y:S01]  /*2490*/  IABS R57, R52 ;  /* 0x0000003400397213 */ /* 0x000fe20000000000 */
[----:B------:R-:W-:Y:S01]  /*24a0*/  IMAD.MOV R50, RZ, RZ, -R50 ;  /* 0x000000ffff327224 */ /* 0x000fe200078e0a32 */
[----:B------:R-:W-:Y:S01]  /*24b0*/  ISETP.GT.U32.AND P2, PT, R2, R49, PT ;  /* 0x000000310200720c */ /* 0x000fe20003f44070 */
[----:B------:R-:W-:Y:S01]  /*24c0*/  @!P1 IMAD.MOV R43, RZ, RZ, -R43 ;  /* 0x000000ffff2b9224 */ /* 0x000fe200078e0a2b */
[----:B------:R-:W-:Y:S01]  /*24d0*/  ISETP.GE.AND P1, PT, R54, RZ, PT ;  /* 0x000000ff3600720c */ /* 0x000fe20003f26270 */
[----:B------:R-:W-:Y:S01]  /*24e0*/  @!P4 IMAD.IADD R15, R15, 0x1, -R2 ;  /* 0x000000010f0fc824 */ /* 0x000fe200078e0a02 */
[----:B------:R-:W-:Y:S01]  /*24f0*/  LOP3.LUT R54, R6, 0xb4, RZ, 0xfc, !PT ;  /* 0x000000b406367812 */ /* 0x000fe200078efcff */
[C---:B------:R-:W-:Y:S02]  /*2500*/  IMAD R51, R2.reuse, R50, R51 ;  /* 0x0000003202337224 */ /* 0x040fe400078e0233 */
[----:B------:R-:W-:Y:S01]  /*2510*/  IMAD.HI.U32 R50, R5, R57, RZ ;  /* 0x0000003905327227 */ /* 0x000fe200078e00ff */
[----:B------:R-:W-:-:S02]  /*2520*/  ISETP.GT.U32.AND P4, PT, R2, R15, PT ;  /* 0x0000000f0200720c */ /* 0x000fc40003f84070 */
[----:B------:R-:W-:Y:S01]  /*2530*/  IABS R61, R54 ;  /* 0x00000036003d7213 */ /* 0x000fe20000000000 */
[----:B------:R-:W-:Y:S01]  /*2540*/  @!P0 IMAD.MOV R44, RZ, RZ, -R44 ;  /* 0x000000ffff2c8224 */ /* 0x000fe200078e0a2c */
[----:B------:R-:W-:Y:S01]  /*2550*/  ISETP.GE.AND P0, PT, R53, RZ, PT ;  /* 0x000000ff3500720c */ /* 0x000fe20003f06270 */
[--C-:B------:R-:W-:Y:S01]  /*2560*/  @!P6 IMAD.IADD R48, R48, 0x1, -R2.reuse ;  /* 0x000000013030e824 */ /* 0x100fe200078e0a02 */
[----:B------:R-:W-:Y:S01]  /*2570*/  LOP3.LUT R53, R6, 0xb0, RZ, 0xfc, !PT ;  /* 0x000000b006357812 */ /* 0x000fe200078efcff */
[----:B------:R-:W-:Y:S01]  /*2580*/  @!P2 IMAD.IADD R49, R49, 0x1, -R2 ;  /* 0x000000013131a824 */ /* 0x000fe200078e0a02 */
[----:B------:R-:W-:Y:S01]  /*2590*/  ISETP.GE.AND P6, PT, R52, RZ, PT ;  /* 0x000000ff3400720c */ /* 0x000fe20003fc6270 */
[----:B------:R-:W-:Y:S01]  /*25a0*/  IMAD.MOV R52, RZ, RZ, -R50 ;  /* 0x000000ffff347224 */ /* 0x000fe200078e0a32 */
[----:B------:R-:W-:Y:S01]  /*25b0*/  IABS R59, R53 ;  /* 0x00000035003b7213 */ /* 0x000fe20000000000 */
[----:B------:R-:W-:Y:S01]  /*25c0*/  @!P1 IMAD.MOV R49, RZ, RZ, -R49 ;  /* 0x000000ffff319224 */ /* 0x000fe200078e0a31 */
[----:B------:R-:W-:Y:S01]  /*25d0*/  ISETP.GE.AND P2, PT, R53, RZ, PT ;  /* 0x000000ff3500720c */ /* 0x000fe20003f46270 */
[----:B------:R-:W-:Y:S01]  /*25e0*/  IMAD R57, R2, R52, R57 ;  /* 0x0000003402397224 */ /* 0x000fe200078e0239 */
[----:B------:R-:W-:Y:S01]  /*25f0*/  IABS R52, R6 ;  /* 0x0000000600347213 */ /* 0x000fe20000000000 */
[----:B------:R-:W-:-:S03]  /*2600*/  IMAD.HI.U32 R50, R5, R59, RZ ;  /* 0x0000003b05327227 */ /* 0x000fc600078e00ff */
[----:B------:R-:W-:Y:S01]  /*2610*/  ISETP.GT.U32.AND P1, PT, R2, R57, PT ;  /* 0x000000390200720c */ /* 0x000fe20003f24070 */
[----:B------:R-:W-:Y:S02]  /*2620*/  IMAD.MOV R50, RZ, RZ, -R50 ;  /* 0x000000ffff327224 */ /* 0x000fe400078e0a32 */
[----:B------:R-:W-:Y:S01]  /*2630*/  @!P4 IMAD.IADD R15, R15, 0x1, -R2 ;  /* 0x000000010f0fc824 */ /* 0x000fe200078e0a02 */
[----:B------:R-:W-:Y:S01]  /*2640*/  ISETP.GE.AND P4, PT, R54, RZ, PT ;  /* 0x000000ff3600720c */ /* 0x000fe20003f86270 */
[C---:B------:R-:W-:Y:S01]  /*2650*/  IMAD R59, R2.reuse, R50, R59 ;  /* 0x00000032023b7224 */ /* 0x040fe200078e023b */
[----:B------:R-:W-:Y:S01]  /*2660*/  IABS R54, R60 ;  /* 0x0000003c00367213 */ /* 0x000fe20000000000 */
[----:B------:R-:W-:Y:S02]  /*2670*/  IMAD.MOV.U32 R53, RZ, RZ, R15 ;  /* 0x000000ffff357224 */ /* 0x000fe400078e000f */
[----:B------:R-:W-:Y:S01]  /*2680*/  @!P0 IMAD.MOV R48, RZ, RZ, -R48 ;  /* 0x000000ffff308224 */ /* 0x000fe200078e0a30 */
[C---:B------:R-:W-:Y:S01]  /*2690*/  ISETP.GT.U32.AND P0, PT, R2.reuse, R51, PT ;  /* 0x000000330200720c */ /* 0x040fe20003f04070 */
[----:B------:R-:W-:Y:S01]  /*26a0*/  @!P3 IMAD.MOV R53, RZ, RZ, -R53 ;  /* 0x000000ffff35b224 */ /* 0x000fe200078e0a35 */
[----:B------:R-:W-:Y:S01]  /*26b0*/  ISETP.GT.U32.AND P3, PT, R2, R59, PT ;  /* 0x0000003b0200720c */ /* 0x000fe20003f64070 */
[----:B------:R-:W-:-:S02]  /*26c0*/  @!P1 IMAD.IADD R57, R57, 0x1, -R2 ;  /* 0x0000000139399824 */ /* 0x000fc400078e0a02 */
[----:B------:R-:W-:-:S03]  /*26d0*/  IMAD.HI.U32 R15, R5, R63, RZ ;  /* 0x0000003f050f7227 */ /* 0x000fc600078e00ff */
[----:B------:R-:W-:Y:S01]  /*26e0*/  ISETP.GT.U32.AND P1, PT, R2, R57, PT ;  /* 0x000000390200720c */ /* 0x000fe20003f24070 */
[----:B------:R-:W-:Y:S02]  /*26f0*/  IMAD.MOV R15, RZ, RZ, -R15 ;  /* 0x000000ffff0f7224 */ /* 0x000fe400078e0a0f */
[----:B------:R-:W-:-:S04]  /*2700*/  IMAD.HI.U32 R50, R5, R61, RZ ;  /* 0x0000003d05327227 */ /* 0x000fc800078e00ff */
[--C-:B------:R-:W-:Y:S02]  /*2710*/  @!P3 IMAD.IADD R59, R59, 0x1, -R2.reuse ;  /* 0x000000013b3bb824 */ /* 0x100fe400078e0a02 */
[----:B------:R-:W-:Y:S02]  /*2720*/  @!P0 IMAD.IADD R51, R51, 0x1, -R2 ;  /* 0x0000000133338824 */ /* 0x000fe400078e0a02 */
[C---:B------:R-:W-:Y:S01]  /*2730*/  IMAD R63, R2.reuse, R15, R63 ;  /* 0x0000000f023f7224 */ /* 0x040fe200078e023f */
[C---:B------:R-:W-:Y:S01]  /*2740*/  ISETP.GT.U32.AND P3, PT, R2.reuse, R59, PT ;  /* 0x0000003b0200720c */ /* 0x040fe20003f64070 */
[----:B------:R-:W-:Y:S01]  /*2750*/  IMAD.HI.U32 R15, R5, R65, RZ ;  /* 0x00000041050f7227 */ /* 0x000fe200078e00ff */
[----:B------:R-:W-:-:S03]  /*2760*/  ISETP.GT.U32.AND P0, PT, R2, R51, PT ;  /* 0x000000330200720c */ /* 0x000fc60003f04070 */
[----:B------:R-:W-:Y:S01]  /*2770*/  @!P1 IMAD.IADD R57, R57, 0x1, -R2 ;  /* 0x0000000139399824 */ /* 0x000fe200078e0a02 */
[C---:B------:R-:W-:Y:S01]  /*2780*/  ISETP.GT.U32.AND P1, PT, R2.reuse, R63, PT ;  /* 0x0000003f0200720c */ /* 0x040fe20003f24070 */
[----:B------:R-:W-:Y:S02]  /*2790*/  IMAD.MOV R15, RZ, RZ, -R15 ;  /* 0x000000ffff0f7224 */ /* 0x000fe400078e0a0f */
[----:B------:R-:W-:Y:S02]  /*27a0*/  IMAD.MOV R50, RZ, RZ, -R50 ;  /* 0x000000ffff327224 */ /* 0x000fe400078e0a32 */
[C---:B------:R-:W-:Y:S02]  /*27b0*/  IMAD R65, R2.reuse, R15, R65 ;  /* 0x0000000f02417224 */ /* 0x040fe400078e0241 */
[C---:B------:R-:W-:Y:S02]  /*27c0*/  IMAD R61, R2.reuse, R50, R61 ;  /* 0x00000032023d7224 */ /* 0x040fe400078e023d */
[--C-:B------:R-:W-:Y:S01]  /*27d0*/  @!P3 IMAD.IADD R59, R59, 0x1, -R2.reuse ;  /* 0x000000013b3bb824 */ /* 0x100fe200078e0a02 */
[C---:B------:R-:W-:Y:S01]  /*27e0*/  ISETP.GT.U32.AND P3, PT, R2.reuse, R65, PT ;  /* 0x000000410200720c */ /* 0x040fe20003f64070 */
[--C-:B------:R-:W-:Y:S01]  /*27f0*/  @!P0 IMAD.IADD R51, R51, 0x1, -R2.reuse ;  /* 0x0000000133338824 */ /* 0x100fe200078e0a02 */
[----:B------:R-:W-:Y:S01]  /*2800*/  ISETP.GT.U32.AND P0, PT, R2, R61, PT ;  /* 0x0000003d0200720c */ /* 0x000fe20003f04070 */
[----:B------:R-:W-:Y:S01]  /*2810*/  @!P1 IMAD.IADD R63, R63, 0x1, -R2 ;  /* 0x000000013f3f9824 */ /* 0x000fe200078e0a02 */
[----:B------:R-:W-:Y:S01]  /*2820*/  ISETP.GE.AND P1, PT, R58, RZ, PT ;  /* 0x000000ff3a00720c */ /* 0x000fe20003f26270 */
[----:B------:R-:W-:-:S02]  /*2830*/  @!P6 IMAD.MOV R57, RZ, RZ, -R57 ;  /* 0x000000ffff39e224 */ /* 0x000fc400078e0a39 */
[----:B------:R-:W-:Y:S01]  /*2840*/  IMAD.HI.U32 R15, R5, R52, RZ ;  /* 0x00000034050f7227 */ /* 0x000fe200078e00ff */
[----:B------:R-:W-:-:S03]  /*2850*/  ISETP.GT.U32.AND P6, PT, R2, R63, PT ;  /* 0x0000003f0200720c */ /* 0x000fc60003fc4070 */
[----:B------:R-:W-:-:S04]  /*2860*/  IMAD.HI.U32 R50, R5, R54, RZ ;  /* 0x0000003605327227 */ /* 0x000fc800078e00ff */
[----:B------:R-:W-:Y:S02]  /*2870*/  IMAD.MOV R15, RZ, RZ, -R15 ;  /* 0x000000ffff0f7224 */ /* 0x000fe400078e0a0f */
[----:B------:R-:W-:Y:S01]  /*2880*/  IMAD.MOV R67, RZ, RZ, -R50 ;  /* 0x000000ffff437224 */ /* 0x000fe200078e0a32 */
[----:B------:R-:W-:Y:S01]  /*2890*/  LOP3.LUT R50, R6, 0xc4, RZ, 0xfc, !PT ;  /* 0x000000c406327812 */ /* 0x000fe200078efcff */
[----:B------:R-:W-:Y:S02]  /*28a0*/  IMAD.MOV.U32 R55, RZ, RZ, R51 ;  /* 0x000000ffff377224 */ /* 0x000fe400078e0033 */
[----:B------:R-:W-:Y:S01]  /*28b0*/  @!P3 IMAD.IADD R65, R65, 0x1, -R2 ;  /* 0x000000014141b824 */ /* 0x000fe200078e0a02 */
[----:B------:R-:W-:Y:S01]  /*28c0*/  ISETP.GE.AND P3, PT, R50, RZ, PT ;  /* 0x000000ff3200720c */ /* 0x000fe20003f66270 */
[----:B------:R-:W-:Y:S01]  /*28d0*/  IMAD R51, R2, R15, R52 ;  /* 0x0000000f02337224 */ /* 0x000fe200078e0234 */
[----:B------:R-:W-:Y:S01]  /*28e0*/  LOP3.LUT R52, R6, 0xc8, RZ, 0xfc, !PT ;  /* 0x000000c806347812 */ /* 0x000fe200078efcff */
[----:B------:R-:W-:Y:S01]  /*28f0*/  @!P0 IMAD.IADD R61, R61, 0x1, -R2 ;  /* 0x000000013d3d8824 */ /* 0x000fe200078e0a02 */
[----:B------:R-:W-:Y:S01]  /*2900*/  ISETP.GE.AND P0, PT, R56, RZ, PT ;  /* 0x000000ff3800720c */ /* 0x000fe20003f06270 */
[C---:B------:R-:W-:Y:S01]  /*2910*/  IMAD R15, R2.reuse, R67, R54 ;  /* 0x00000043020f7224 */ /* 0x040fe200078e0236 */
[----:B------:R-:W-:Y:S01]  /*2920*/  IABS R67, R50 ;  /* 0x0000003200437213 */ /* 0x000fe20000000000 */
[----:B------:R-:W-:Y:S01]  /*2930*/  @!P2 IMAD.MOV R59, RZ, RZ, -R59 ;  /* 0x000000ffff3ba224 */ /* 0x000fe200078e0a3b */
[C---:B------:R-:W-:Y:S01]  /*2940*/  ISETP.GT.U32.AND P2, PT, R2.reuse, R65, PT ;  /* 0x000000410200720c */ /* 0x040fe20003f44070 */
[----:B------:R-:W-:Y:S01]  /*2950*/  @!P5 IMAD.MOV R55, RZ, RZ, -R55 ;  /* 0x000000ffff37d224 */ /* 0x000fe200078e0a37 */
[C---:B------:R-:W-:Y:S01]  /*2960*/  ISETP.GT.U32.AND P5, PT, R2.reuse, R61, PT ;  /* 0x0000003d0200720c */ /* 0x040fe20003fa4070 */
[----:B------:R-:W-:Y:S01]  /*2970*/  @!P6 IMAD.IADD R63, R63, 0x1, -R2 ;  /* 0x000000013f3fe824 */ /* 0x000fe200078e0a02 */
[----:B------:R-:W-:Y:S01]  /*2980*/  ISETP.GT.U32.AND P6, PT, R2, R15, PT ;  /* 0x0000000f0200720c */ /* 0x000fe20003fc4070 */
[----:B------:R-:W-:Y:S01]  /*2990*/  IMAD.HI.U32 R50, R5, R67, RZ ;  /* 0x0000004305327227 */ /* 0x000fe200078e00ff */
[----:B------:R-:W-:-:S02]  /*29a0*/  LOP3.LUT R56, R6, 0xd0, RZ, 0xfc, !PT ;  /* 0x000000d006387812 */ /* 0x000fc400078efcff */
[----:B------:R-:W-:Y:S01]  /*29b0*/  IABS R69, R52 ;  /* 0x0000003400457213 */ /* 0x000fe20000000000 */
[----:B------:R-:W-:Y:S01]  /*29c0*/  @!P0 IMAD.MOV R63, RZ, RZ, -R63 ;  /* 0x000000ffff3f8224 */ /* 0x000fe200078e0a3f */
[----:B------:R-:W-:Y:S02]  /*29d0*/  IABS R73, R56 ;  /* 0x0000003800497213 */ /* 0x000fe40000000000 */
[----:B------:R-:W-:Y:S01]  /*29e0*/  LOP3.LUT R54, R6, 0xcc, RZ, 0xfc, !PT ;  /* 0x000000cc06367812 */ /* 0x000fe200078efcff */
[--C-:B------:R-:W-:Y:S01]  /*29f0*/  @!P2 IMAD.IADD R65, R65, 0x1, -R2.reuse ;  /* 0x000000014141a824 */ /* 0x100fe200078e0a02 */
[----:B------:R-:W-:Y:S01]  /*2a00*/  ISETP.GE.AND P2, PT, R56, RZ, PT ;  /* 0x000000ff3800720c */ /* 0x000fe20003f46270 */
[--C-:B------:R-:W-:Y:S01]  /*2a10*/  @!P5 IMAD.IADD R61, R61, 0x1, -R2.reuse ;  /* 0x000000013d3dd824 */ /* 0x100fe200078e0a02 */
[----:B------:R-:W-:Y:S01]  /*2a20*/  IABS R71, R54 ;  /* 0x0000003600477213 */ /* 0x000fe20000000000 */
[----:B------:R-:W-:Y:S01]  /*2a30*/  @!P6 IMAD.IADD R15, R15, 0x1, -R2 ;  /* 0x000000010f0fe824 */ /* 0x000fe200078e0a02 */
[----:B------:R-:W-:Y:S01]  /*2a40*/  ISETP.GE.AND P0, PT, R54, RZ, PT ;  /* 0x000000ff3600720c */ /* 0x000fe20003f06270 */
[----:B------:R-:W-:Y:S01]  /*2a50*/  IMAD.MOV R56, RZ, RZ, -R50 ;  /* 0x000000ffff387224 */ /* 0x000fe200078e0a32 */
[----:B------:R-:W-:Y:S01]  /*2a60*/  ISETP.GE.AND P5, PT, R60, RZ, PT ;  /* 0x000000ff3c00720c */ /* 0x000fe20003fa6270 */
[----:B------:R-:W-:Y:S01]  /*2a70*/  @!P4 IMAD.MOV R61, RZ, RZ, -R61 ;  /* 0x000000ffff3dc224 */ /* 0x000fe200078e0a3d */
[----:B------:R-:W-:Y:S01]  /*2a80*/  ISETP.GE.AND P4, PT, R52, RZ, PT ;  /* 0x000000ff3400720c */ /* 0x000fe20003f86270 */
[C---:B------:R-:W-:Y:S01]  /*2a90*/  IMAD R67, R2.reuse, R56, R67 ;  /* 0x0000003802437224 */ /* 0x040fe200078e0243 */
[----:B------:R-:W-:Y:S01]  /*2aa0*/  ISETP.GT.U32.AND P6, PT, R2, R15, PT ;  /* 0x0000000f0200720c */ /* 0x000fe20003fc4070 */
[----:B------:R-:W-:Y:S01]  /*2ab0*/  IMAD.HI.U32 R52, R5, R69, RZ ;  /* 0x0000004505347227 */ /* 0x000fe200078e00ff */
[----:B------:R-:W-:-:S03]  /*2ac0*/  LOP3.LUT R60, R6, 0xd8, RZ, 0xfc, !PT ;  /* 0x000000d8063c7812 */ /* 0x000fc600078efcff */
[----:B------:R-:W-:Y:S01]  /*2ad0*/  @!P1 IMAD.MOV R65, RZ, RZ, -R65 ;  /* 0x000000ffff419224 */ /* 0x000fe200078e0a41 */
[----:B------:R-:W-:Y:S01]  /*2ae0*/  ISETP.GT.U32.AND P1, PT, R2, R67, PT ;  /* 0x000000430200720c */ /* 0x000fe20003f24070 */
[----:B------:R-:W-:Y:S01]  /*2af0*/  IMAD.MOV R52, RZ, RZ, -R52 ;  /* 0x000000ffff347224 */ /* 0x000fe200078e0a34 */
[----:B------:R-:W-:Y:S01]  /*2b00*/  IABS R75, R60 ;  /* 0x0000003c004b7213 */ /* 0x000fe20000000000 */
[----:B------:R-:W-:-:S04]  /*2b10*/  IMAD.HI.U32 R50, R5, R71, RZ ;  /* 0x0000004705327227 */ /* 0x000fc800078e00ff */
[C---:B------:R-:W-:Y:S02]  /*2b20*/  IMAD R69, R2.reuse, R52, R69 ;  /* 0x0000003402457224 */ /* 0x040fe400078e0245 */
[----:B------:R-:W-:Y:S02]  /*2b30*/  @!P6 IMAD.IADD R15, R15, 0x1, -R2 ;  /* 0x000000010f0fe824 */ /* 0x000fe400078e0a02 */
[----:B------:R-:W-:Y:S01]  /*2b40*/  IMAD.MOV R50, RZ, RZ, -R50 ;  /* 0x000000ffff327224 */ /* 0x000fe200078e0a32 */
[C---:B------:R-:W-:Y:S01]  /*2b50*/  ISETP.GT.U32.AND P6, PT, R2.reuse, R69, PT ;  /* 0x000000450200720c */ /* 0x040fe20003fc4070 */
[----:B------:R-:W-:Y:S02]  /*2b60*/  @!P1 IMAD.IADD R67, R67, 0x1, -R2 ;  /* 0x0000000143439824 */ /* 0x000fe400078e0a02 */
[----:B------:R-:W-:Y:S01]  /*2b70*/  IMAD R71, R2, R50, R71 ;  /* 0x0000003202477224 */ /* 0x000fe200078e0247 */
[----:B------:R-:W-:Y:S01]  /*2b80*/  LOP3.LUT R50, R6, 0xd4, RZ, 0xfc, !PT ;  /* 0x000000d406327812 */ /* 0x000fe200078efcff */
[----:B------:R-:W-:Y:S01]  /*2b90*/  IMAD.HI.U32 R54, R5, R73, RZ ;  /* 0x0000004905367227 */ /* 0x000fe200078e00ff */
[----:B------:R-:W-:-:S02]  /*2ba0*/  ISETP.GT.U32.AND P1, PT, R2, R67, PT ;  /* 0x000000430200720c */ /* 0x000fc40003f24070 */
[----:B------:R-:W-:Y:S01]  /*2bb0*/  IABS R58, R50 ;  /* 0x00000032003a7213 */ /* 0x000fe20000000000 */
[----:B------:R-:W-:Y:S02]  /*2bc0*/  IMAD.MOV.U32 R227, RZ, RZ, R15 ;  /* 0x000000ffffe37224 */ /* 0x000fe400078e000f */
[----:B------:R-:W-:Y:S02]  /*2bd0*/  IMAD.MOV R54, RZ, RZ, -R54 ;  /* 0x000000ffff367224 */ /* 0x000fe400078e0a36 */
[----:B------:R-:W-:Y:S02]  /*2be0*/  @!P6 IMAD.IADD R69, R69, 0x1, -R2 ;  /* 0x000000014545e824 */ /* 0x000fe400078e0a02 */
[----:B------:R-:W-:-:S03]  /*2bf0*/  IMAD.HI.U32 R15, R5, R58, RZ ;  /* 0x0000003a050f7227 */ /* 0x000fc600078e00ff */
[C---:B------:R-:W-:Y:S01]  /*2c00*/  ISETP.GT.U32.AND P6, PT, R2.reuse, R69, PT ;  /* 0x000000450200720c */ /* 0x040fe20003fc4070 */
[----:B------:R-:W-:Y:S01]  /*2c10*/  @!P1 IMAD.IADD R67, R67, 0x1, -R2 ;  /* 0x0000000143439824 */ /* 0x000fe200078e0a02 */
[C---:B------:R-:W-:Y:S01]  /*2c20*/  ISETP.GT.U32.AND P1, PT, R2.reuse, R71, PT ;  /* 0x000000470200720c */ /* 0x040fe20003f24070 */
[C---:B------:R-:W-:Y:S02]  /*2c30*/  IMAD R73, R2.reuse, R54, R73 ;  /* 0x0000003602497224 */ /* 0x040fe400078e0249 */
[----:B------:R-:W-:Y:S02]  /*2c40*/  IMAD.MOV R15, RZ, RZ, -R15 ;  /* 0x000000ffff0f7224 */ /* 0x000fe400078e0a0f */
[----:B------:R-:W-:Y:S02]  /*2c50*/  @!P3 IMAD.MOV R67, RZ, RZ, -R67 ;  /* 0x000000ffff43b224 */ /* 0x000fe400078e0a43 */
[----:B------:R-:W-:Y:S01]  /*2c60*/  IMAD R15, R2, R15, R58 ;  /* 0x0000000f020f7224 */ /* 0x000fe200078e023a */
[----:B------:R-:W-:Y:S01]  /*2c70*/  LOP3.LUT R58, R6, 0xf0, RZ, 0xfc, !PT ;  /* 0x000000f0063a7812 */ /* 0x000fe200078efcff */
[----:B------:R-:W-:-:S03]  /*2c80*/  IMAD.HI.U32 R52, R5, R79, RZ ;  /* 0x0000004f05347227 */ /* 0x000fc600078e00ff */
[----:B------:R-:W-:Y:S01]  /*2c90*/  IABS R87, R58 ;  /* 0x0000003a00577213 */ /* 0x000fe20000000000 */
[--C-:B------:R-:W-:Y:S01]  /*2ca0*/  @!P6 IMAD.IADD R69, R69, 0x1, -R2.reuse ;  /* 0x000000014545e824 */ /* 0x100fe200078e0a02 */
[C---:B------:R-:W-:Y:S01]  /*2cb0*/  ISETP.GT.U32.AND P6, PT, R2.reuse, R73, PT ;  /* 0x000000490200720c */ /* 0x040fe20003fc4070 */
[----:B------:R-:W-:Y:S01]  /*2cc0*/  @!P1 IMAD.IADD R71, R71, 0x1, -R2 ;  /* 0x0000000147479824 */ /* 0x000fe200078e0a02 */
[----:B------:R-:W-:Y:S01]  /*2cd0*/  ISETP.GT.U32.AND P1, PT, R2, R15, PT ;  /* 0x0000000f0200720c */ /* 0x000fe20003f24070 */
[----:B------:R-:W-:Y:S01]  /*2ce0*/  @!P5 IMAD.MOV R227, RZ, RZ, -R227 ;  /* 0x000000ffffe3d224 */ /* 0x000fe200078e0ae3 */
[----:B------:R-:W-:Y:S01]  /*2cf0*/  ISETP.GE.AND P5, PT, R50, RZ, PT ;  /* 0x000000ff3200720c */ /* 0x000fe20003fa6270 */
[----:B------:R-:W-:-:S04]  /*2d00*/  IMAD.HI.U32 R50, R5, R75, RZ ;  /* 0x0000004b05327227 */ /* 0x000fc800078e00ff */
[----:B------:R-:W-:-:S04]  /*2d10*/  IMAD.HI.U32 R54, R5, R81, RZ ;  /* 0x0000005105367227 */ /* 0x000fc800078e00ff */
[--C-:B------:R-:W-:Y:S01]  /*2d20*/  @!P6 IMAD.IADD R73, R73, 0x1, -R2.reuse ;  /* 0x000000014949e824 */ /* 0x100fe200078e0a02 */
[C---:B------:R-:W-:Y:S01]  /*2d30*/  ISETP.GT.U32.AND P6, PT, R2.reuse, R71, PT ;  /* 0x000000470200720c */ /* 0x040fe20003fc4070 */
[----:B------:R-:W-:Y:S02]  /*2d40*/  @!P1 IMAD.IADD R15, R15, 0x1, -R2 ;  /* 0x000000010f0f9824 */ /* 0x000fe400078e0a02 */
[----:B------:R-:W-:Y:S01]  /*2d50*/  IMAD.MOV R52, RZ, RZ, -R52 ;  /* 0x000000ffff347224 */ /* 0x000fe200078e0a34 */
[C---:B------:R-:W-:Y:S01]  /*2d60*/  ISETP.GT.U32.AND P3, PT, R2.reuse, R73, PT ;  /* 0x000000490200720c */ /* 0x040fe20003f64070 */
[----:B------:R-:W-:Y:S01]  /*2d70*/  IMAD.MOV R50, RZ, RZ, -R50 ;  /* 0x000000ffff327224 */ /* 0x000fe200078e0a32 */
[C---:B------:R-:W-:Y:S01]  /*2d80*/  ISETP.GT.U32.AND P1, PT, R2.reuse, R15, PT ;  /* 0x0000000f0200720c */ /* 0x040fe20003f24070 */
[----:B------:R-:W-:Y:S02]  /*2d90*/  IMAD.MOV R54, RZ, RZ, -R54 ;  /* 0x000000ffff367224 */ /* 0x000fe400078e0a36 */
[----:B------:R-:W-:-:S02]  /*2da0*/  IMAD R79, R2, R52, R79 ;  /* 0x00000034024f7224 */ /* 0x000fc400078e024f */
[C---:B------:R-:W-:Y:S02]  /*2db0*/  IMAD R75, R2.reuse, R50, R75 ;  /* 0x00000032024b7224 */ /* 0x040fe400078e024b */
[----:B------:R-:W-:Y:S02]  /*2dc0*/  IMAD R81, R2, R54, R81 ;  /* 0x0000003602517224 */ /* 0x000fe400078e0251 */
[----:B------:R-:W-:-:S04]  /*2dd0*/  IMAD.HI.U32 R56, R5, R83, RZ ;  /* 0x0000005305387227 */ /* 0x000fc800078e00ff */
[--C-:B------:R-:W-:Y:S01]  /*2de0*/  @!P3 IMAD.IADD R73, R73, 0x1, -R2.reuse ;  /* 0x000000014949b824 */ /* 0x100fe200078e0a02 */
[C---:B------:R-:W-:Y:S01]  /*2df0*/  ISETP.GT.U32.AND P3, PT, R2.reuse, R79, PT ;  /* 0x0000004f0200720c */ /* 0x040fe20003f64070 */
[--C-:B------:R-:W-:Y:S01]  /*2e00*/  @!P6 IMAD.IADD R71, R71, 0x1, -R2.reuse ;  /* 0x000000014747e824 */ /* 0x100fe200078e0a02 */
[C---:B------:R-:W-:Y:S01]  /*2e10*/  ISETP.GT.U32.AND P6, PT, R2.reuse, R75, PT ;  /* 0x0000004b0200720c */ /* 0x040fe20003fc4070 */
[----:B------:R-:W-:Y:S01]  /*2e20*/  @!P1 IMAD.IADD R15, R15, 0x1, -R2 ;  /* 0x000000010f0f9824 */ /* 0x000fe200078e0a02 */
[C---:B------:R-:W-:Y:S01]  /*2e30*/  ISETP.GT.U32.AND P1, PT, R2.reuse, R81, PT ;  /* 0x000000510200720c */ /* 0x040fe20003f24070 */
[----:B------:R-:W-:Y:S02]  /*2e40*/  IMAD.MOV R56, RZ, RZ, -R56 ;  /* 0x000000ffff387224 */ /* 0x000fe400078e0a38 */
[----:B------:R-:W-:Y:S02]  /*2e50*/  @!P4 IMAD.MOV R69, RZ, RZ, -R69 ;  /* 0x000000ffff45c224 */ /* 0x000fe400078e0a45 */
[----:B------:R-:W-:Y:S01]  /*2e60*/  IMAD R83, R2, R56, R83 ;  /* 0x0000003802537224 */ /* 0x000fe200078e0253 */
[----:B------:R-:W-:Y:S01]  /*2e70*/  LOP3.LUT R56, R6, 0xec, RZ, 0xfc, !PT ;  /* 0x000000ec06387812 */ /* 0x000fe200078efcff */
[----:B------:R-:W-:-:S03]  /*2e80*/  IMAD.HI.U32 R52, R5, R87, RZ ;  /* 0x0000005705347227 */ /* 0x000fc600078e00ff */
[----:B------:R-:W-:Y:S01]  /*2e90*/  IABS R85, R56 ;  /* 0x0000003800557213 */ /* 0x000fe20000000000 */
[--C-:B------:R-:W-:Y:S02]  /*2ea0*/  @!P3 IMAD.IADD R79, R79, 0x1, -R2.reuse ;  /* 0x000000014f4fb824 */ /* 0x100fe400078e0a02 */
[--C-:B------:R-:W-:Y:S01]  /*2eb0*/  @!P6 IMAD.IADD R75, R75, 0x1, -R2.reuse ;  /* 0x000000014b4be824 */ /* 0x100fe200078e0a02 */
[----:B------:R-:W-:Y:S01]  /*2ec0*/  ISETP.GE.AND P6, PT, R6, RZ, PT ;  /* 0x000000ff0600720c */ /* 0x000fe20003fc6270 */
[----:B------:R-:W-:Y:S01]  /*2ed0*/  @!P1 IMAD.IADD R81, R81, 0x1, -R2 ;  /* 0x0000000151519824 */ /* 0x000fe200078e0a02 */
[C---:B------:R-:W-:Y:S01]  /*2ee0*/  ISETP.GT.U32.AND P4, PT, R2.reuse, R79, PT ;  /* 0x0000004f0200720c */ /* 0x040fe20003f84070 */
[----:B------:R-:W-:Y:S01]  /*2ef0*/  IMAD.HI.U32 R50, R5, R85, RZ ;  /* 0x0000005505327227 */ /* 0x000fe200078e00ff */
[C---:B------:R-:W-:Y:S02]  /*2f00*/  ISETP.GT.U32.AND P3, PT, R2.reuse, R75, PT ;  /* 0x0000004b0200720c */ /* 0x040fe40003f64070 */
[----:B------:R-:W-:Y:S01]  /*2f10*/  ISETP.GT.U32.AND P1, PT, R2, R81, PT ;  /* 0x000000510200720c */ /* 0x000fe20003f24070 */
[----:B------:R-:W-:-:S02]  /*2f20*/  IMAD.MOV R50, RZ, RZ, -R50 ;  /* 0x000000ffff327224 */ /* 0x000fc400078e0a32 */
[----:B------:R-:W-:Y:S02]  /*2f30*/  IMAD.MOV R52, RZ, RZ, -R52 ;  /* 0x000000ffff347224 */ /* 0x000fe400078e0a34 */
[C---:B------:R-:W-:Y:S02]  /*2f40*/  IMAD R85, R2.reuse, R50, R85 ;  /* 0x0000003202557224 */ /* 0x040fe400078e0255 */
[----:B------:R-:W-:Y:S01]  /*2f50*/  IMAD R87, R2, R52, R87 ;  /* 0x0000003402577224 */ /* 0x000fe200078e0257 */
[----:B------:R-:W-:Y:S01]  /*2f60*/  LOP3.LUT R52, R6, 0xf8, RZ, 0xfc, !PT ;  /* 0x000000f806347812 */ /* 0x000fe200078efcff */
[----:B------:R-:W-:Y:S01]  /*2f70*/  @!P4 IMAD.IADD R79, R79, 0x1, -R2 ;  /* 0x000000014f4fc824 */ /* 0x000fe200078e0a02 */
[----:B------:R-:W-:Y:S01]  /*2f80*/  ISETP.GT.U32.AND P4, PT, R2, R85, PT ;  /* 0x000000550200720c */ /* 0x000fe20003f84070 */
[----:B------:R-:W-:Y:S01]  /*2f90*/  IMAD.HI.U32 R54, R5, R89, RZ ;  /* 0x0000005905367227 */ /* 0x000fe200078e00ff */
[----:B------:R-:W-:-:S03]  /*2fa0*/  IABS R91, R52 ;  /* 0x00000034005b7213 */ /* 0x000fc60000000000 */
[--C-:B------:R-:W-:Y:S01]  /*2fb0*/  @!P3 IMAD.IADD R75, R75, 0x1, -R2.reuse ;  /* 0x000000014b4bb824 */ /* 0x100fe200078e0a02 */
[C---:B------:R-:W-:Y:S01]  /*2fc0*/  ISETP.GT.U32.AND P3, PT, R2.reuse, R83, PT ;  /* 0x000000530200720c */ /* 0x040fe20003f64070 */
[----:B------:R-:W-:Y:S01]  /*2fd0*/  @!P1 IMAD.IADD R81, R81, 0x1, -R2 ;  /* 0x0000000151519824 */ /* 0x000fe200078e0a02 */
[----:B------:R-:W-:Y:S01]  /*2fe0*/  ISETP.GT.U32.AND P1, PT, R2, R87, PT ;  /* 0x000000570200720c */ /* 0x000fe20003f24070 */
[----:B------:R-:W-:Y:S02]  /*2ff0*/  IMAD.MOV R54, RZ, RZ, -R54 ;  /* 0x000000ffff367224 */ /* 0x000fe400078e0a36 */
[----:B------:R-:W-:Y:S02]  /*3000*/  VIADD R50, R14, 0xdc ;  /* 0x000000dc0e327836 */ /* 0x000fe40000000000 */
[----:B------:R-:W-:Y:S02]  /*3010*/  IMAD R89, R2, R54, R89 ;  /* 0x0000003602597224 */ /* 0x000fe400078e0259 */
[----:B------:R-:W-:Y:S01]  /*3020*/  VIADD R54, R14, 0xfc ;  /* 0x000000fc0e367836 */ /* 0x000fe20000000000 */
[----:B------:R-:W-:Y:S01]  /*3030*/  IABS R77, R50 ;  /* 0x00000032004d7213 */ /* 0x000fe20000000000 */
[----:B------:R-:W-:-:S02]  /*3040*/  @!P4 IMAD.IADD R85, R85, 0x1, -R2 ;  /* 0x000000015555c824 */ /* 0x000fc400078e0a02 */
[--C-:B------:R-:W-:Y:S01]  /*3050*/  @!P3 IMAD.IADD R83, R83, 0x1, -R2.reuse ;  /* 0x000000015353b824 */ /* 0x100fe200078e0a02 */
[----:B------:R-:W-:Y:S01]  /*3060*/  IABS R93, R54 ;  /* 0x00000036005d7213 */ /* 0x000fe20000000000 */
[----:B------:R-:W-:Y:S01]  /*3070*/  @!P1 IMAD.IADD R87, R87, 0x1, -R2 ;  /* 0x0000000157579824 */ /* 0x000fe200078e0a02 */
[C---:B------:R-:W-:Y:S01]  /*3080*/  ISETP.GT.U32.AND P3, PT, R2.reuse, R51, PT ;  /* 0x000000330200720c */ /* 0x040fe20003f64070 */
[C---:B------:R-:W-:Y:S01]  /*3090*/  IMAD.HI.U32 R6, R5.reuse, R91, RZ ;  /* 0x0000005b05067227 */ /* 0x040fe200078e00ff */
[C---:B------:R-:W-:Y:S02]  /*30a0*/  ISETP.GT.U32.AND P1, PT, R2.reuse, R85, PT ;  /* 0x000000550200720c */ /* 0x040fe40003f24070 */
[----:B------:R-:W-:Y:S01]  /*30b0*/  ISETP.GT.U32.AND P4, PT, R2, R83, PT ;  /* 0x000000530200720c */ /* 0x000fe20003f84070 */
[----:B------:R-:W-:-:S04]  /*30c0*/  IMAD.HI.U32 R14, R5, R93, RZ ;  /* 0x0000005d050e7227 */ /* 0x000fc800078e00ff */
[----:B------:R-:W-:Y:S02]  /*30d0*/  IMAD.MOV R6, RZ, RZ, -R6 ;  /* 0x000000ffff067224 */ /* 0x000fe400078e0a06 */
[----:B------:R-:W-:Y:S02]  /*30e0*/  IMAD.MOV R14, RZ, RZ, -R14 ;  /* 0x000000ffff0e7224 */ /* 0x000fe400078e0a0e */
[----:B------:R-:W-:Y:S01]  /*30f0*/  @!P0 IMAD.MOV R71, RZ, RZ, -R71 ;  /* 0x000000ffff478224 */ /* 0x000fe200078e0a47 */
[C---:B------:R-:W-:Y:S01]  /*3100*/  ISETP.GT.U32.AND P0, PT, R2.reuse, R87, PT ;  /* 0x000000570200720c */ /* 0x040fe20003f04070 */
[C---:B------:R-:W-:Y:S01]  /*3110*/  IMAD R91, R2.reuse, R6, R91 ;  /* 0x00000006025b7224 */ /* 0x040fe200078e025b */
[----:B------:R-:W-:Y:S01]  /*3120*/  IABS R6, R72 ;  /* 0x0000004800067213 */ /* 0x000fe20000000000 */
[----:B------:R-:W-:Y:S02]  /*3130*/  IMAD R93, R2, R14, R93 ;  /* 0x0000000e025d7224 */ /* 0x000fe400078e025d */
[----:B------:R-:W-:-:S02]  /*3140*/  @!P3 IMAD.IADD R51, R51, 0x1, -R2 ;  /* 0x000000013333b824 */ /* 0x000fc400078e0a02 */
[----:B------:R-:W-:Y:S01]  /*3150*/  @!P2 IMAD.MOV R73, RZ, RZ, -R73 ;  /* 0x000000ffff49a224 */ /* 0x000fe200078e0a49 */
[C---:B------:R-:W-:Y:S01]  /*3160*/  ISETP.GT.U32.AND P2, PT, R2.reuse, R89, PT ;  /* 0x000000590200720c */ /* 0x040fe20003f44070 */
[----:B------:R-:W-:Y:S01]  /*3170*/  @!P1 IMAD.IADD R85, R85, 0x1, -R2 ;  /* 0x0000000155559824 */ /* 0x000fe200078e0a02 */
[C---:B------:R-:W-:Y:S01]  /*3180*/  ISETP.GT.U32.AND P1, PT, R2.reuse, R93, PT ;  /* 0x0000005d0200720c */ /* 0x040fe20003f24070 */
[----:B------:R-:W-:Y:S01]  /*3190*/  IMAD.HI.U32 R5, R5, R77, RZ ;  /* 0x0000004d05057227 */ /* 0x000fe200078e00ff */
[----:B------:R-:W-:-:S03]  /*31a0*/  ISETP.GT.U32.AND P3, PT, R2, R51, PT ;  /* 0x000000330200720c */ /* 0x000fc60003f64070 */
[----:B------:R-:W-:-:S04]  /*31b0*/  IMAD.HI.U32 R8, R8, R6, RZ ;  /* 0x0000000608087227 */ /* 0x000fc800078e00ff */
[----:B------:R-:W-:Y:S01]  /*31c0*/  @!P4 IMAD.IADD R83, R83, 0x1, -R2 ;  /* 0x000000015353c824 */ /* 0x000fe200078e0a02 */
[----:B------:R-:W-:Y:S01]  /*31d0*/  ISETP.GT.U32.AND P4, PT, R2, R91, PT ;  /* 0x0000005b0200720c */ /* 0x000fe20003f84070 */
[----:B------:R-:W-:Y:S02]  /*31e0*/  IMAD.MOV R5, RZ, RZ, -R5 ;  /* 0x000000ffff057224 */ /* 0x000fe400078e0a05 */
[----:B------:R-:W-:Y:S02]  /*31f0*/  IMAD.MOV R8, RZ, RZ, -R8 ;  /* 0x000000ffff087224 */ /* 0x000fe400078e0a08 */
[----:B------:R-:W-:Y:S01]  /*3200*/  @!P0 IMAD.IADD R87, R87, 0x1, -R2 ;  /* 0x0000000157578824 */ /* 0x000fe200078e0a02 */
[----:B------:R-:W-:Y:S01]  /*3210*/  ISETP.GE.AND P0, PT, R60, RZ, PT ;  /* 0x000000ff3c00720c */ /* 0x000fe20003f06270 */
[----:B------:R-:W-:Y:S02]  /*3220*/  IMAD R77, R2, R5, R77 ;  /* 0x00000005024d7224 */ /* 0x000fe400078e024d */
[----:B------:R-:W-:-:S02]  /*3230*/  IMAD R6, R3, R8, R6 ;  /* 0x0000000803067224 */ /* 0x000fc400078e0206 */
[--C-:B------:R-:W-:Y:S01]  /*3240*/  @!P2 IMAD.IADD R89, R89, 0x1, -R2.reuse ;  /* 0x000000015959a824 */ /* 0x100fe200078e0a02 */
[----:B------:R-:W-:Y:S01]  /*3250*/  ISETP.GT.U32.AND P2, PT, R2, R77, PT ;  /* 0x0000004d0200720c */ /* 0x000fe20003f44070 */
[--C-:B------:R-:W-:Y:S01]  /*3260*/  @!P1 IMAD.IADD R93, R93, 0x1, -R2.reuse ;  /* 0x000000015d5d9824 */ /* 0x100fe200078e0a02 */
[----:B------:R-:W-:Y:S01]  /*3270*/  ISETP.GT.U32.AND P1, PT, R3, R6, PT ;  /* 0x000000060300720c */ /* 0x000fe20003f24070 */
[--C-:B------:R-:W-:Y:S01]  /*3280*/  @!P3 IMAD.IADD R51, R51, 0x1, -R2.reuse ;  /* 0x000000013333b824 */ /* 0x100fe200078e0a02 */
[----:B------:R-:W-:Y:S01]  /*3290*/  ISETP.GE.AND P3, PT, R62, RZ, PT ;  /* 0x000000ff3e00720c */ /* 0x000fe20003f66270 */
[----:B------:R-:W-:Y:S02]  /*32a0*/  IMAD.MOV.U32 R5, RZ, RZ, R15 ;  /* 0x000000ffff057224 */ /* 0x000fe400078e000f */
[--C-:B------:R-:W-:Y:S01]  /*32b0*/  @!P4 IMAD.IADD R91, R91, 0x1, -R2.reuse ;  /* 0x000000015b5bc824 */ /* 0x100fe200078e0a02 */
[----:B------:R-:W-:Y:S01]  /*32c0*/  ISETP.GE.AND P4, PT, R64, RZ, PT ;  /* 0x000000ff4000720c */ /* 0x000fe20003f86270 */
[----:B------:R-:W-:Y:S01]  /*32d0*/  @!P5 IMAD.MOV R5, RZ, RZ, -R5 ;  /* 0x000000ffff05d224 */ /* 0x000fe200078e0a05 */
[----:B------:R-:W-:Y:S01]  /*32e0*/  ISETP.GE.AND P5, PT, R66, RZ, PT ;  /* 0x000000ff4200720c */ /* 0x000fe20003fa6270 */
[----:B------:R-:W-:Y:S01]  /*32f0*/  @!P0 IMAD.MOV R75, RZ, RZ, -R75 ;  /* 0x000000ffff4b8224 */ /* 0x000fe200078e0a4b */
[C---:B------:R-:W-:Y:S01]  /*3300*/  ISETP.GT.U32.AND P0, PT, R2.reuse, R89, PT ;  /* 0x000000590200720c */ /* 0x040fe20003f04070 */
[--C-:B------:R-:W-:Y:S01]  /*3310*/  @!P2 IMAD.IADD R77, R77, 0x1, -R2.reuse ;  /* 0x000000014d4da824 */ /* 0x100fe200078e0a02 */
[----:B------:R-:W-:Y:S01]  /*3320*/  ISETP.GT.U32.AND P2, PT, R2, R91, PT ;  /* 0x0000005b0200720c */ /* 0x000fe20003f44070 */
[----:B------:R-:W-:Y:S01]  /*3330*/  @!P1 IMAD.IADD R6, R6, 0x1, -R3 ;  /* 0x0000000106069824 */ /* 0x000fe200078e0a03 */
[----:B------:R-:W2:Y:S01]  /*3340*/  LDC.64 R14, c[0x0][0x230] ;  /* 0x00008c00ff0e7b82 */ /* 0x000ea20000000a00 */
[----:B------:R-:W-:Y:S01]  /*3350*/  @!P3 IMAD.MOV R79, RZ, RZ, -R79 ;  /* 0x000000ffff4fb224 */ /* 0x000fe200078e0a4f */
[C---:B------:R-:W-:Y:S01]  /*3360*/  ISETP.GT.U32.AND P3, PT, R2.reuse, R93, PT ;  /* 0x0000005d0200720c */ /* 0x040fe20003f64070 */
[----:B------:R-:W-:Y:S01]  /*3370*/  @!P6 IMAD.MOV R51, RZ, RZ, -R51 ;  /* 0x000000ffff33e224 */ /* 0x000fe200078e0a33 */
[----:B------:R-:W-:Y:S01]  /*3380*/  ISETP.GT.U32.AND P1, PT, R2, R77, PT ;  /* 0x0000004d0200720c */ /* 0x000fe20003f24070 */
[----:B------:R-:W-:Y:S01]  /*3390*/  @!P4 IMAD.MOV R81, RZ, RZ, -R81 ;  /* 0x000000ffff51c224 */ /* 0x000fe200078e0a51 */
[----:B------:R-:W-:Y:S01]  /*33a0*/  ISETP.GT.U32.AND P4, PT, R3, R6, PT ;  /* 0x000000060300720c */ /* 0x000fe20003f84070 */
[----:B------:R-:W-:Y:S01]  /*33b0*/  @!P5 IMAD.MOV R83, RZ, RZ, -R83 ;  /* 0x000000ffff53d224 */ /* 0x000fe200078e0a53 */
[----:B------:R-:W-:Y:S01]  /*33c0*/  ISETP.GE.AND P5, PT, R56, RZ, PT ;  /* 0x000000ff3800720c */ /* 0x000fe20003fa6270 */
[--C-:B------:R-:W-:Y:S01]  /*33d0*/  @!P0 IMAD.IADD R89, R89, 0x1, -R2.reuse ;  /* 0x0000000159598824 */ /* 0x100fe200078e0a02 */
[----:B------:R-:W-:Y:S01]  /*33e0*/  ISETP.GE.AND P0, PT, R58, RZ, PT ;  /* 0x000000ff3a00720c */ /* 0x000fe20003f06270 */
[----:B------:R-:W-:Y:S01]  /*33f0*/  @!P2 IMAD.IADD R91, R91, 0x1, -R2 ;  /* 0x000000015b5ba824 */ /* 0x000fe200078e0a02 */
[----:B------:R-:W-:-:S02]  /*3400*/  ISETP.GE.AND P6, PT, R68, RZ, PT ;  /* 0x000000ff4400720c */ /* 0x000fc40003fc6270 */
[----:B------:R-:W-:Y:S01]  /*3410*/  ISETP.GE.AND P2, PT, R52, RZ, PT ;  /* 0x000000ff3400720c */ /* 0x000fe20003f46270 */
[--C-:B------:R-:W-:Y:S01]  /*3420*/  @!P3 IMAD.IADD R93, R93, 0x1, -R2.reuse ;  /* 0x000000015d5db824 */ /* 0x100fe200078e0a02 */
[----:B------:R-:W-:Y:S01]  /*3430*/  ISETP.GE.AND P3, PT, R50, RZ, PT ;  /* 0x000000ff3200720c */ /* 0x000fe20003f66270 */
[----:B------:R-:W-:Y:S01]  /*3440*/  @!P1 IMAD.IADD R77, R77, 0x1, -R2 ;  /* 0x000000014d4d9824 */ /* 0x000fe200078e0a02 */
[----:B------:R-:W-:Y:S01]  /*3450*/  ISETP.GE.AND P1, PT, R54, RZ, PT ;  /* 0x000000ff3600720c */ /* 0x000fe20003f26270 */
[----:B------:R-:W-:Y:S01]  /*3460*/  @!P4 IMAD.IADD R6, R6, 0x1, -R3 ;  /* 0x000000010606c824 */ /* 0x000fe200078e0a03 */
[----:B------:R-:W-:Y:S01]  /*3470*/  ISETP.NE.AND P4, PT, R74, RZ, PT ;  /* 0x000000ff4a00720c */ /* 0x000fe20003f85270 */
[----:B------:R-:W3:Y:S01]  /*3480*/  LDC.64 R2, c[0x0][0x238] ;  /* 0x00008e00ff027b82 */ /* 0x000ee20000000a00 */
[----:B------:R-:W-:Y:S01]  /*3490*/  @!P5 IMAD.MOV R85, RZ, RZ, -R85 ;  /* 0x000000ffff55d224 */ /* 0x000fe200078e0a55 */
[----:B------:R-:W-:Y:S01]  /*34a0*/  ISETP.GE.AND P5, PT, R72, RZ, PT ;  /* 0x000000ff4800720c */ /* 0x000fe20003fa6270 */
[----:B------:R-:W-:Y:S01]  /*34b0*/  @!P0 IMAD.MOV R87, RZ, RZ, -R87 ;  /* 0x000000ffff578224 */ /* 0x000fe200078e0a57 */
[----:B------:R-:W-:Y:S01]  /*34c0*/  ISETP.NE.AND P0, PT, R70, RZ, PT ;  /* 0x000000ff4600720c */ /* 0x000fe20003f05270 */
[----:B------:R-:W-:Y:S01]  /*34d0*/  @!P6 IMAD.MOV R89, RZ, RZ, -R89 ;  /* 0x000000ffff59e224 */ /* 0x000fe200078e0a59 */
[C---:B------:R-:W-:Y:S01]  /*34e0*/  SEL R8, R212.reuse, R11, !P4 ;  /* 0x0000000bd4087207 */ /* 0x040fe20006000000 */
[----:B------:R-:W-:Y:S01]  /*34f0*/  @!P2 IMAD.MOV R91, RZ, RZ, -R91 ;  /* 0x000000ffff5ba224 */ /* 0x000fe200078e0a5b */
[C---:B------:R-:W-:Y:S01]  /*3500*/  SEL R252, R212.reuse, R32, !P4 ;  /* 0x00000020d4fc7207 */ /* 0x040fe20006000000 */
[----:B------:R-:W-:Y:S01]  /*3510*/  @!P3 IMAD.MOV R77, RZ, RZ, -R77 ;  /* 0x000000ffff4db224 */ /* 0x000fe200078e0a4d */
[C---:B------:R-:W-:Y:S01]  /*3520*/  SEL R51, R212.reuse, R51, !P4 ;  /* 0x00000033d4337207 */ /* 0x040fe20006000000 */
[----:B------:R-:W-:Y:S01]  /*3530*/  @!P1 IMAD.MOV R93, RZ, RZ, -R93 ;  /* 0x000000ffff5d9224 */ /* 0x000fe200078e0a5d */
[----:B------:R-:W-:Y:S01]  /*3540*/  SEL R4, R212, R4, !P4 ;  /* 0x00000004d4047207 */ /* 0x000fe20006000000 */
[----:B--2---:R-:W-:Y:S01]  /*3550*/  VIADD R11, R14, 0xfffffffc ;  /* 0xfffffffc0e0b7836 */ /* 0x004fe20000000000 */
[C---:B------:R-:W-:Y:S01]  /*3560*/  SEL R7, R212.reuse, R7, !P4 ;  /* 0x00000007d4077207 */ /* 0x040fe20006000000 */
[----:B------:R-:W-:Y:S01]  /*3570*/  @!P5 IMAD.MOV R6, RZ, RZ, -R6 ;  /* 0x000000ffff06d224 */ /* 0x000fe200078e0a06 */
[----:B------:R-:W-:Y:S01]  /*3580*/  SEL R10, R212, R10, !P4 ;  /* 0x0000000ad40a7207 */ /* 0x000fe20006000000 */
[----:B------:R-:W-:Y:S01]  /*3590*/  VIADD R32, R14, 0xfffffffb ;  /* 0xfffffffb0e207836 */ /* 0x000fe20000000000 */
[----:B------:R-:W-:Y:S01]  /*35a0*/  @!P0 LOP3.LUT R6, RZ, R70, RZ, 0x33, !PT ;  /* 0x00000046ff068212 */ /* 0x000fe200078e33ff */
[----:B------:R-:W-:Y:S01]  /*35b0*/  IMAD R4, R4, UR7, RZ ;  /* 0x0000000704047c24 */ /* 0x000fe2000f8e02ff */
[C---:B------:R-:W-:Y:S01]  /*35c0*/  SEL R12, R212.reuse, R12, !P4 ;  /* 0x0000000cd40c7207 */ /* 0x040fe20006000000 */
[----:B------:R-:W-:Y:S01]  /*35d0*/  IMAD R7, R7, UR7, RZ ;  /* 0x0000000707077c24 */ /* 0x000fe2000f8e02ff */
[----:B------:R-:W-:Y:S01]  /*35e0*/  SEL R13, R212, R13, !P4 ;  /* 0x0000000dd40d7207 */ /* 0x000fe20006000000 */
[----:B------:R-:W-:Y:S01]  /*35f0*/  IMAD R142, R6, R15, RZ ;  /* 0x0000000f068e7224 */ /* 0x000fe200078e02ff */
[----:B------:R-:W-:Y:S01]  /*3600*/  SEL R16, R212, R16, !P4 ;  /* 0x00000010d4107207 */ /* 0x000fe20006000000 */
[----:B---3--:R-:W-:Y:S01]  /*3610*/  IMAD.SHL.U32 R152, R2, 0x4, RZ ;  /* 0x0000000402987824 */ /* 0x008fe200078e00ff */
[----:B------:R-:W-:Y:S01]  /*3620*/  SEL R17, R212, R17, !P4 ;  /* 0x00000011d4117207 */ /* 0x000fe20006000000 */
[C---:B------:R-:W-:Y:S01]  /*3630*/  IMAD.SHL.U32 R148, R2.reuse, 0x2, RZ ;  /* 0x0000000202947824 */ /* 0x040fe200078e00ff */
[----:B------:R-:W-:Y:S01]  /*3640*/  STL [R1+0x2bc], R142 ;  /* 0x0002bc8e01007387 */ /* 0x000fe20000100800 */
[----:B------:R-:W-:Y:S01]  /*3650*/  IMAD R150, R2, 0x3, RZ ;  /* 0x0000000302967824 */ /* 0x000fe200078e02ff */
[----:B------:R-:W-:Y:S01]  /*3660*/  SEL R18, R212, R18, !P4 ;  /* 0x00000012d4127207 */ /* 0x000fe20006000000 */
[C---:B------:R-:W-:Y:S01]  /*3670*/  IMAD R169, R2.reuse, 0xc, RZ ;  /* 0x0000000c02a97824 */ /* 0x040fe200078e02ff */
[----:B------:R-:W-:Y:S01]  /*3680*/  STL [R1+0x250], R152 ;  /* 0x0002509801007387 */ /* 0x000fe20000100800 */
[----:B------:R-:W-:Y:S01]  /*3690*/  IMAD R154, R2, 0x5, RZ ;  /* 0x00000005029a7824 */ /* 0x000fe200078e02ff */
[----:B------:R-:W-:Y:S01]  /*36a0*/  SEL R19, R212, R19, !P4 ;  /* 0x00000013d4137207 */ /* 0x000fe20006000000 */
[----:B------:R-:W-:Y:S01]  /*36b0*/  IMAD R211, R210, R3, RZ ;  /* 0x00000003d2d37224 */ /* 0x000fe200078e02ff */
[----:B------:R-:W-:Y:S01]  /*36c0*/  STL [R1+0x34c], R148 ;  /* 0x00034c9401007387 */ /* 0x000fe20000100800 */
[----:B------:R-:W-:Y:S01]  /*36d0*/  IMAD R156, R2, 0x6, RZ ;  /* 0x00000006029c7824 */ /* 0x000fe200078e02ff */
[----:B------:R-:W-:Y:S01]  /*36e0*/  SEL R20, R212, R20, !P4 ;  /* 0x00000014d4147207 */ /* 0x000fe20006000000 */
[----:B------:R-:W-:Y:S01]  /*36f0*/  IMAD R185, R2, 0x14, RZ ;  /* 0x0000001402b97824 */ /* 0x000fe200078e02ff */
[----:B------:R-:W-:Y:S01]  /*3700*/  STL [R1+0x348], R150 ;  /* 0x0003489601007387 */ /* 0x000fe20000100800 */
[----:B------:R-:W-:Y:S01]  /*3710*/  IMAD.SHL.U32 R15, R0, 0x10, RZ ;  /* 0x00000010000f7824 */ /* 0x000fe200078e00ff */
[----:B------:R-:W-:Y:S01]  /*3720*/  SEL R21, R212, R21, !P4 ;  /* 0x00000015d4157207 */ /* 0x000fe20006000000 */
[C---:B------:R-:W-:Y:S01]  /*3730*/  IMAD R159, R2.reuse, 0x7, RZ ;  /* 0x00000007029f7824 */ /* 0x040fe200078e02ff */
[----:B------:R-:W-:Y:S01]  /*3740*/  STL [R1+0x268], R169 ;  /* 0x000268a901007387 */ /* 0x000fe20000100800 */
[----:B------:R-:W-:Y:S01]  /*3750*/  IMAD R193, R2, 0x18, RZ ;  /* 0x0000001802c17824 */ /* 0x000fe200078e02ff */
[----:B------:R-:W-:Y:S01]  /*3760*/  SEL R22, R212, R22, !P4 ;  /* 0x00000016d4167207 */ /* 0x000fe20006000000 */
[----:B------:R-:W-:Y:S01]  /*3770*/  IMAD.SHL.U32 R0, R211, 0x4, RZ ;  /* 0x00000004d3007824 */ /* 0x000fe200078e00ff */
[----:B------:R-:W-:Y:S01]  /*3780*/  STL [R1+0x344], R154 ;  /* 0x0003449a01007387 */ /* 0x000fe20000100800 */
[----:B------:R-:W-:Y:S01]  /*3790*/  IMAD.SHL.U32 R161, R2, 0x8, RZ ;  /* 0x0000000802a17824 */ /* 0x000fe200078e00ff */
[----:B------:R-:W-:Y:S01]  /*37a0*/  SEL R23, R212, R23, !P4 ;  /* 0x00000017d4177207 */ /* 0x000fe20006000000 */
[----:B------:R-:W-:Y:S01]  /*37b0*/  IMAD R201, R2, 0x1c, RZ ;  /* 0x0000001c02c97824 */ /* 0x000fe200078e02ff */
[C---:B------:R-:W-:Y:S01]  /*37c0*/  SEL R24, R212.reuse, R24, !P4 ;  /* 0x00000018d4187207 */ /* 0x040fe20006000000 */
[----:B------:R-:W-:Y:S01]  /*37d0*/  STL [R1+0x340], R156 ;  /* 0x0003409c01007387 */ /* 0x000fe20000100800 */
        /* <DEDUP_REMOVED lines=25> */
[----:B------:R-:W-:Y:S01]  /*3970*/  IMAD.SHL.U32 R177, R2, 0x10, RZ ;  /* 0x0000001002b17824 */ /* 0x000fe200078e00ff */
        /* <DEDUP_REMOVED lines=23> */
[----:B------:R-:W-:Y:S01]  /*3af0*/  IMAD R10, R10, UR7, RZ ;  /* 0x000000070a0a7c24 */ /* 0x000fe2000f8e02ff */
[C---:B------:R-:W-:Y:S01]  /*3b00*/  SEL R233, R212.reuse, R55, !P4 ;  /* 0x00000037d4e97207 */ /* 0x040fe20006000000 */
[----:B------:R-:W-:Y:S01]  /*3b10*/  STL [R1+0x298], R179 ;  /* 0x000298b301007387 */ /* 0x000fe20000100800 */
[----:B------:R-:W-:Y:S01]  /*3b20*/  SEL R232, R212, R57, !P4 ;  /* 0x00000039d4e87207 */ /* 0x000fe20006000000 */
[----:B------:R-:W-:Y:S01]  /*3b30*/  IMAD R191, R2, 0x17, RZ ;  /* 0x0000001702bf7824 */ /* 0x000fe200078e02ff */
[----:B------:R-:W-:Y:S01]  /*3b40*/  SEL R231, R212, R59, !P4 ;  /* 0x0000003bd4e77207 */ /* 0x000fe20006000000 */
[----:B------:R-:W-:Y:S01]  /*3b50*/  IMAD R8, R8, UR7, RZ ;  /* 0x0000000708087c24 */ /* 0x000fe2000f8e02ff */
[C---:B------:R-:W-:Y:S01]  /*3b60*/  SEL R230, R212.reuse, R61, !P4 ;  /* 0x0000003dd4e67207 */ /* 0x040fe20006000000 */
[----:B------:R-:W-:Y:S01]  /*3b70*/  STL [R1+0x294], R181 ;  /* 0x000294b501007387 */ /* 0x000fe20000100800 */
[----:B------:R-:W-:Y:S01]  /*3b80*/  SEL R229, R212, R63, !P4 ;  /* 0x0000003fd4e57207 */ /* 0x000fe20006000000 */
[----:B------:R-:W-:Y:S01]  /*3b90*/  IMAD R12, R12, UR7, RZ ;  /* 0x000000070c0c7c24 */ /* 0x000fe2000f8e02ff */
[C---:B------:R-:W-:Y:S01]  /*3ba0*/  SEL R228, R212.reuse, R65, !P4 ;  /* 0x00000041d4e47207 */ /* 0x040fe20006000000 */
[----:B------:R-:W-:Y:S01]  /*3bb0*/  STL [R1+0x290], R183 ;  /* 0x000290b701007387 */ /* 0x000fe20000100800 */
[C---:B------:R-:W-:Y:S01]  /*3bc0*/  SEL R227, R212.reuse, R227, !P4 ;  /* 0x000000e3d4e37207 */ /* 0x040fe20006000000 */
        /* <DEDUP_REMOVED lines=9> */
[----:B------:R-:W-:Y:S01]  /*3c60*/  SEL R222, R212, R5, !P4 ;  /* 0x00000005d4de7207 */ /* 0x000fe20006000000 */
[----:B------:R-:W-:Y:S01]  /*3c70*/  VIADD R5, R14, 0xfffffffd ;  /* 0xfffffffd0e057836 */ /* 0x000fe20000000000 */
[C---:B------:R-:W-:Y:S01]  /*3c80*/  SEL R221, R212.reuse, R75, !P4 ;  /* 0x0000004bd4dd7207 */ /* 0x040fe20006000000 */
[----:B------:R-:W-:Y:S01]  /*3c90*/  STL [R1+0x284], R191 ;  /* 0x000284bf01007387 */ /* 0x000fe20000100800 */
[----:B------:R-:W-:Y:S01]  /*3ca0*/  SEL R219, R212, R79, !P4 ;  /* 0x0000004fd4db7207 */ /* 0x000fe20006000000 */
[----:B------:R-:W-:Y:S01]  /*3cb0*/  IMAD R18, R18, UR7, RZ ;  /* 0x0000000712127c24 */ /* 0x000fe2000f8e02ff */
[C---:B------:R-:W-:Y:S01]  /*3cc0*/  SEL R218, R212.reuse, R81, !P4 ;  /* 0x00000051d4da7207 */ /* 0x040fe20006000000 */
[----:B------:R-:W-:Y:S01]  /*3cd0*/  IMAD R19, R19, UR7, RZ ;  /* 0x0000000713137c24 */ /* 0x000fe2000f8e02ff */
        /* <DEDUP_REMOVED lines=14> */
[----:B------:R-:W-:Y:S01]  /*3dc0*/  ISETP.GE.U32.AND P4, PT, R11, 0x7fffffdd, PT ;  /* 0x7fffffdd0b00780c */ /* 0x000fe20003f86070 */
[----:B------:R-:W-:Y:S01]  /*3dd0*/  IMAD R27, R27, UR7, RZ ;  /* 0x000000071b1b7c24 */ /* 0x000fe2000f8e02ff */
[----:B------:R-:W-:Y:S01]  /*3de0*/  ISETP.GE.U32.AND P5, PT, R32, 0x7fffffdc, PT ;  /* 0x7fffffdc2000780c */ /* 0x000fe20003fa6070 */
[----:B------:R-:W-:Y:S01]  /*3df0*/  IMAD R32, R51, UR7, RZ ;  /* 0x0000000733207c24 */ /* 0x000fe2000f8e02ff */
[----:B------:R-:W-:Y:S01]  /*3e00*/  IADD3 R11, P0, R0, UR8, RZ ;  /* 0x00000008000b7c10 */ /* 0x000fe2000ff1e0ff */
[----:B------:R-:W-:Y:S01]  /*3e10*/  IMAD R28, R28, UR7, RZ ;  /* 0x000000071c1c7c24 */ /* 0x000fe2000f8e02ff */
[----:B------:R-:W-:Y:S01]  /*3e20*/  ISETP.GE.U32.AND P3, PT, R5, 0x7fffffde, PT ;  /* 0x7fffffde0500780c */ /* 0x000fe20003f66070 */
[----:B------:R-:W-:Y:S01]  /*3e30*/  IMAD R29, R29, UR7, RZ ;  /* 0x000000071d1d7c24 */ /* 0x000fe2000f8e02ff */
[----:B------:R-:W-:Y:S01]  /*3e40*/  LEA.HI.X.SX32 R5, R211, UR9, 0x2, P0 ;  /* 0x00000009d3057c11 */ /* 0x000fe200080f16ff */
[----:B------:R-:W-:Y:S01]  /*3e50*/  STL [R1+0x2b8], R32 ;  /* 0x0002b82001007387 */ /* 0x000fe20000100800 */
[-C--:B------:R-:W-:Y:S01]  /*3e60*/  LEA R138, P0, R32, R11.reuse, 0x2 ;  /* 0x0000000b208a7211 */ /* 0x080fe200078010ff */
[----:B------:R-:W-:Y:S01]  /*3e70*/  IMAD R30, R30, UR7, RZ ;  /* 0x000000071e1e7c24 */ /* 0x000fe2000f8e02ff */
[----:B------:R-:W-:Y:S01]  /*3e80*/  LEA R76, P6, R4, R11, 0x2 ;  /* 0x0000000b044c7211 */ /* 0x000fe200078c10ff */
[----:B------:R-:W-:Y:S01]  /*3e90*/  STL [R1+0x2b4], R4 ;  /* 0x0002b40401007387 */ /* 0x000fe20000100800 */
[----:B------:R-:W-:Y:S01]  /*3ea0*/  LEA.HI.X.SX32 R139, R32, R5, 0x2, P0 ;  /* 0x00000005208b7211 */ /* 0x000fe200000f16ff */
[----:B------:R-:W-:Y:S01]  /*3eb0*/  IMAD R31, R31, UR7, RZ ;  /* 0x000000071f1f7c24 */ /* 0x000fe2000f8e02ff */
[----:B------:R-:W-:Y:S01]  /*3ec0*/  LEA R136, P0, R7, R11, 0x2 ;  /* 0x0000000b07887211 */ /* 0x000fe200078010ff */
[----:B------:R2:W-:Y:S01]  /*3ed0*/  STL [R1+0x258], R7 ;  /* 0x0002580701007387 */ /* 0x0005e20000100800 */
[----:B------:R-:W-:Y:S01]  /*3ee0*/  LEA.HI.X.SX32 R77, R4, R5, 0x2, P6 ;  /* 0x00000005044d7211 */ /* 0x000fe200030f16ff */
[----:B------:R-:W-:Y:S01]  /*3ef0*/  IMAD R252, R252, UR7, RZ ;  /* 0x00000007fcfc7c24 */ /* 0x000fe2000f8e02ff */
[----:B------:R-:W-:Y:S01]  /*3f00*/  LEA R74, P6, R10, R11, 0x2 ;  /* 0x0000000b0a4a7211 */ /* 0x000fe200078c10ff */
[----:B------:R-:W-:Y:S01]  /*3f10*/  IMAD R251, R251, UR7, RZ ;  /* 0x00000007fbfb7c24 */ /* 0x000fe2000f8e02ff */
[----:B------:R-:W-:Y:S01]  /*3f20*/  LEA.HI.X.SX32 R137, R7, R5, 0x2, P0 ;  /* 0x0000000507897211 */ /* 0x000fe200000f16ff */
[----:B------:R-:W-:Y:S01]  /*3f30*/  VIADD R52, R14, 0xfffffffe ;  /* 0xfffffffe0e347836 */ /* 0x000fe20000000000 */
[----:B------:R-:W-:Y:S01]  /*3f40*/  LEA R6, P0, R8, R11, 0x2 ;  /* 0x0000000b08067211 */ /* 0x000fe200078010ff */
[----:B------:R-:W-:Y:S01]  /*3f50*/  IMAD R250, R250, UR7, RZ ;  /* 0x00000007fafa7c24 */ /* 0x000fe2000f8e02ff */
[----:B------:R-:W-:Y:S01]  /*3f60*/  LEA.HI.X.SX32 R75, R10, R5, 0x2, P6 ;  /* 0x000000050a4b7211 */ /* 0x000fe200030f16ff */
[----:B------:R-:W-:Y:S01]  /*3f70*/  IMAD R249, R249, UR7, RZ ;  /* 0x00000007f9f97c24 */ /* 0x000fe2000f8e02ff */
[----:B-1----:R-:W-:Y:S01]  /*3f80*/  LEA R72, P6, R12, R11, 0x2 ;  /* 0x0000000b0c487211 */ /* 0x002fe200078c10ff */
[----:B------:R-:W-:Y:S01]  /*3f90*/  VIADD R50, R14, 0xffffffff ;  /* 0xffffffff0e327836 */ /* 0x000fe20000000000 */
[----:B--2---:R-:W-:Y:S01]  /*3fa0*/  LEA.HI.X.SX32 R7, R8, R5, 0x2, P0 ;  /* 0x0000000508077211 */ /* 0x004fe200000f16ff */
[----:B------:R-:W-:Y:S01]  /*3fb0*/  IMAD R248, R248, UR7, RZ ;  /* 0x00000007f8f87c24 */ /* 0x000fe2000f8e02ff */
[----:B------:R-:W-:Y:S01]  /*3fc0*/  LEA R134, P0, R13, R11, 0x2 ;  /* 0x0000000b0d867211 */ /* 0x000fe200078010ff */
[----:B------:R-:W-:Y:S01]  /*3fd0*/  IMAD R247, R247, UR7, RZ ;  /* 0x00000007f7f77c24 */ /* 0x000fe2000f8e02ff */
[----:B------:R-:W-:Y:S01]  /*3fe0*/  LEA.HI.X.SX32 R73, R12, R5, 0x2, P6 ;  /* 0x000000050c497211 */ /* 0x000fe200030f16ff */
        /* <DEDUP_REMOVED lines=25> */
[C---:B------:R-:W-:Y:S01]  /*4180*/  LEA R64, P6, R22.reuse, R11, 0x2 ;  /* 0x0000000b16407211 */ /* 0x040fe200078c10ff */
[----:B------:R-:W-:Y:S01]  /*4190*/  STL [R1+0x24c], R10 ;  /* 0x00024c0a01007387 */ /* 0x000fe20000100800 */
[----:B------:R-:W-:Y:S01]  /*41a0*/  LEA.HI.X.SX32 R129, R21, R5, 0x2, P0 ;  /* 0x0000000515817211 */ /* 0x000fe200000f16ff */
[----:B------:R-:W-:Y:S01]  /*41b0*/  IMAD R233, R233, UR7, RZ ;  /* 0x00000007e9e97c24 */ /* 0x000fe2000f8e02ff */
[C---:B------:R-:W-:Y:S01]  /*41c0*/  LEA R126, P0, R23.reuse, R11, 0x2 ;  /* 0x0000000b177e7211 */ /* 0x040fe200078010ff */
[----:B------:R1:W-:Y:S01]  /*41d0*/  STL [R1+0x248], R8 ;  /* 0x0002480801007387 */ /* 0x0003e20000100800 */
[----:B------:R-:W-:Y:S01]  /*41e0*/  LEA.HI.X.SX32 R65, R22, R5, 0x2, P6 ;  /* 0x0000000516417211 */ /* 0x000fe200030f16ff */
[----:B------:R-:W-:Y:S01]  /*41f0*/  IMAD R232, R232, UR7, RZ ;  /* 0x00000007e8e87c24 */ /* 0x000fe2000f8e02ff */
[C---:B------:R-:W-:Y:S01]  /*4200*/  LEA R62, P6, R24.reuse, R11, 0x2 ;  /* 0x0000000b183e7211 */ /* 0x040fe200078c10ff */
[----:B------:R-:W-:Y:S01]  /*4210*/  STL [R1+0x244], R12 ;  /* 0x0002440c01007387 */ /* 0x000fe20000100800 */
        /* <DEDUP_REMOVED lines=30> */
[----:B------:R-:W-:Y:S01]  /*4400*/  LEA R54, P6, R252, R11, 0x2 ;  /* 0x0000000bfc367211 */ /* 0x000fe200078c10ff */
[----:B------:R-:W-:Y:S01]  /*4410*/  STL [R1+0x224], R22 ;  /* 0x0002241601007387 */ /* 0x000fe20000100800 */
[----:B------:R-:W-:Y:S01]  /*4420*/  LEA.HI.X.SX32 R119, R31, R5, 0x2, P0 ;  /* 0x000000051f777211 */ /* 0x000fe200000f16ff */
[----:B------:R-:W-:Y:S01]  /*4430*/  IMAD R223, R223, UR7, RZ ;  /* 0x00000007dfdf7c24 */ /* 0x000fe2000f8e02ff */
[----:B------:R-:W-:Y:S01]  /*4440*/  LEA R116, P0, R251, R11, 0x2 ;  /* 0x0000000bfb747211 */ /* 0x000fe200078010ff */
[----:B------:R-:W-:Y:S01]  /*4450*/  STL [R1+0x220], R23 ;  /* 0x0002201701007387 */ /* 0x000fe20000100800 */
[----:B------:R-:W-:Y:S01]  /*4460*/  ISETP.GE.U32.AND P1, PT, R52, 0x7fffffdf, PT ;  /* 0x7fffffdf3400780c */ /* 0x000fe20003f26070 */
[----:B------:R-:W-:Y:S01]  /*4470*/  IMAD R222, R222, UR7, RZ ;  /* 0x00000007dede7c24 */ /* 0x000fe2000f8e02ff */
[----:B------:R-:W-:Y:S01]  /*4480*/  LEA.HI.X.SX32 R55, R252, R5, 0x2, P6 ;  /* 0x00000005fc377211 */ /* 0x000fe200030f16ff */
[----:B------:R-:W-:Y:S01]  /*4490*/  STL [R1+0x21c], R24 ;  /* 0x00021c1801007387 */ /* 0x000fe20000100800 */
[----:B------:R-:W-:Y:S01]  /*44a0*/  LEA R52, P6, R250, R11, 0x2 ;  /* 0x0000000bfa347211 */ /* 0x000fe200078c10ff */
[----:B------:R-:W-:Y:S01]  /*44b0*/  IMAD R221, R221, UR7, RZ ;  /* 0x00000007dddd7c24 */ /* 0x000fe2000f8e02ff */
[----:B------:R-:W-:Y:S01]  /*44c0*/  LEA.HI.X.SX32 R117, R251, R5, 0x2, P0 ;  /* 0x00000005fb757211 */ /* 0x000fe200000f16ff */
[----:B------:R-:W-:Y:S01]  /*44d0*/  STL [R1+0x218], R25 ;  /* 0x0002181901007387 */ /* 0x000fe20000100800 */
[----:B------:R-:W-:Y:S01]  /*44e0*/  LEA R114, P0, R249, R11, 0x2 ;  /* 0x0000000bf9727211 */ /* 0x000fe200078010ff */
[----:B------:R-:W-:Y:S01]  /*44f0*/  IMAD R220, R220, UR7, RZ ;  /* 0x00000007dcdc7c24 */ /* 0x000fe2000f8e02ff */
[----:B------:R-:W-:Y:S01]  /*4500*/  ISETP.GE.U32.AND P2, PT, R50, 0x7fffffe0, PT ;  /* 0x7fffffe03200780c */ /* 0x000fe20003f46070 */
        /* <DEDUP_REMOVED lines=26> */
[----:B------:R-:W-:Y:S01]  /*46b0*/  IMAD R212, R212, UR7, RZ ;  /* 0x00000007d4d47c24 */ /* 0x000fe2000f8e02ff */
[----:B------:R-:W-:Y:S01]  /*46c0*/  LEA R44, P6, R242, R11, 0x2 ;  /* 0x0000000bf22c7211 */ /* 0x000fe200078c10ff */
[----:B------:R-:W-:Y:S01]  /*46d0*/  IMAD.SHL.U32 R4, R142, 0x4, RZ ;  /* 0x000000048e047824 */ /* 0x000fe200078e00ff */
[----:B------:R-:W-:Y:S01]  /*46e0*/  LEA.HI.X.SX32 R109, R243, R5, 0x2, P0 ;  /* 0x00000005f36d7211 */ /* 0x000fe200000f16ff */
[C---:B------:R-:W-:Y:S01]  /*46f0*/  IMAD R158, R2.reuse, 0x24, RZ ;  /* 0x00000024029e7824 */ /* 0x040fe200078e02ff */
[C---:B------:R-:W-:Y:S01]  /*4700*/  LEA R106, P0, R241.reuse, R11, 0x2 ;  /* 0x0000000bf16a7211 */ /* 0x040fe200078010ff */
[----:B------:R-:W-:Y:S01]  /*4710*/  IMAD R162, R2, 0x2c, RZ ;  /* 0x0000002c02a27824 */ /* 0x000fe200078e02ff */
[----:B------:R-:W-:Y:S01]  /*4720*/  LEA.HI.X.SX32 R45, R242, R5, 0x2, P6 ;  /* 0x00000005f22d7211 */ /* 0x000fe200030f16ff */
[----:B------:R5:W-:Y:S01]  /*4730*/  STL [R1+0x2c0], R4 ;  /* 0x0002c00401007387 */ /* 0x000be20000100800 */
[----:B------:R-:W-:Y:S01]  /*4740*/  LEA R42, P6, R240, R11, 0x2 ;  /* 0x0000000bf02a7211 */ /* 0x000fe200078c10ff */
[C---:B------:R-:W-:Y:S01]  /*4750*/  IMAD R166, R2.reuse, 0x34, RZ ;  /* 0x0000003402a67824 */ /* 0x040fe200078e02ff */
[----:B------:R-:W-:Y:S01]  /*4760*/  LEA.HI.X.SX32 R107, R241, R5, 0x2, P0 ;  /* 0x00000005f16b7211 */ /* 0x000fe200000f16ff */
[C---:B------:R-:W-:Y:S01]  /*4770*/  IMAD R160, R2.reuse, 0x28, RZ ;  /* 0x0000002802a07824 */ /* 0x040fe200078e02ff */
[C---:B------:R-:W-:Y:S01]  /*4780*/  LEA R104, P0, R239.reuse, R11, 0x2 ;  /* 0x0000000bef687211 */ /* 0x040fe200078010ff */
[----:B------:R-:W-:Y:S01]  /*4790*/  IMAD R170, R2, 0x3c, RZ ;  /* 0x0000003c02aa7824 */ /* 0x000fe200078e02ff */
[----:B------:R-:W-:Y:S01]  /*47a0*/  LEA.HI.X.SX32 R43, R240, R5, 0x2, P6 ;  /* 0x00000005f02b7211 */ /* 0x000fe200030f16ff */
[----:B------:R-:W-:Y:S01]  /*47b0*/  IMAD R164, R2, 0x30, RZ ;  /* 0x0000003002a47824 */ /* 0x000fe200078e02ff */
        /* <DEDUP_REMOVED lines=17> */
[C---:B-1----:R-:W-:Y:S01]  /*48d0*/  IMAD R8, R2.reuse, 0x19, RZ ;  /* 0x0000001902087824 */ /* 0x042fe200078e02ff */
        /* <DEDUP_REMOVED lines=15> */
[----:B------:R1:W-:Y:S01]  /*49d0*/  STL [R1+0x280], R8 ;  /* 0x0002800801007387 */ /* 0x0003e20000100800 */
[----:B------:R-:W-:Y:S01]  /*49e0*/  LEA.HI.X.SX32 R97, R231, R5, 0x2, P0 ;  /* 0x00000005e7617211 */ /* 0x000fe200000f16ff */
[----:B--2---:R-:W-:Y:S01]  /*49f0*/  IMAD R17, R2, 0x1f, RZ ;  /* 0x0000001f02117824 */ /* 0x004fe200078e02ff */
[C---:B------:R-:W-:Y:S01]  /*4a00*/  LEA R94, P0, R229.reuse, R11, 0x2 ;  /* 0x0000000be55e7211 */ /* 0x040fe200078010ff */
[----:B------:R-:W-:Y:S01]  /*4a10*/  STL [R1+0x27c], R197 ;  /* 0x00027cc501007387 */ /* 0x000fe20000100800 */
[----:B------:R-:W-:Y:S01]  /*4a20*/  LEA.HI.X.SX32 R33, R230, R5, 0x2, P6 ;  /* 0x00000005e6217211 */ /* 0x000fe200030f16ff */
[----:B------:R-:W-:Y:S01]  /*4a30*/  IMAD R196, R2, 0x70, RZ ;  /* 0x0000007002c47824 */ /* 0x000fe200078e02ff */
[----:B---3--:R-:W-:Y:S01]  /*4a40*/  LEA R30, P6, R228, R11, 0x2 ;  /* 0x0000000be41e7211 */ /* 0x008fe200078c10ff */
[----:B------:R2:W-:Y:S01]  /*4a50*/  STL [R1+0x278], R199 ;  /* 0x000278c701007387 */ /* 0x0005e20000100800 */
[----:B------:R-:W-:Y:S01]  /*4a60*/  LEA.HI.X.SX32 R95, R229, R5, 0x2, P0 ;  /* 0x00000005e55f7211 */ /* 0x000fe200000f16ff */
[C---:B------:R-:W-:Y:S01]  /*4a70*/  IMAD R200, R2.reuse, 0x78, RZ ;  /* 0x0000007802c87824 */ /* 0x040fe200078e02ff */
[C---:B------:R-:W-:Y:S01]  /*4a80*/  LEA R92, P0, R227.reuse, R11, 0x2 ;  /* 0x0000000be35c7211 */ /* 0x040fe200078010ff */
[----:B------:R-:W-:Y:S01]  /*4a90*/  IMAD R202, R2, 0x1e, RZ ;  /* 0x0000001e02ca7824 */ /* 0x000fe200078e02ff */
[----:B----4-:R-:W-:Y:S01]  /*4aa0*/  LEA.HI.X.SX32 R31, R228, R5, 0x2, P6 ;  /* 0x00000005e41f7211 */ /* 0x010fe200030f16ff */
[----:B------:R-:W-:Y:S01]  /*4ab0*/  VIADD R16, R14, 0xfffffffa ;  /* 0xfffffffa0e107836 */ /* 0x000fe20000000000 */
[----:B------:R-:W-:Y:S01]  /*4ac0*/  LEA R28, P6, R226, R11, 0x2 ;  /* 0x0000000be21c7211 */ /* 0x000fe200078c10ff */
[----:B------:R-:W-:Y:S01]  /*4ad0*/  VIADD R209, R14, 0x1f ;  /* 0x0000001f0ed17836 */ /* 0x000fe20000000000 */
[----:B------:R-:W-:-:S02]  /*4ae0*/  LEA.HI.X.SX32 R93, R227, R5, 0x2, P0 ;  /* 0x00000005e35d7211 */ /* 0x000fc400000f16ff */
[C---:B------:R-:W-:Y:S02]  /*4af0*/  LEA R90, P0, R225.reuse, R11, 0x2 ;  /* 0x0000000be15a7211 */ /* 0x040fe400078010ff */
[----:B------:R-:W-:Y:S02]  /*4b00*/  LEA.HI.X.SX32 R29, R226, R5, 0x2, P6 ;  /* 0x00000005e21d7211 */ /* 0x000fe400030f16ff */
[C---:B------:R-:W-:Y:S02]  /*4b10*/  LEA R26, P6, R224.reuse, R11, 0x2 ;  /* 0x0000000be01a7211 */ /* 0x040fe400078c10ff */
[----:B------:R-:W-:Y:S02]  /*4b20*/  LEA.HI.X.SX32 R91, R225, R5, 0x2, P0 ;  /* 0x00000005e15b7211 */ /* 0x000fe400000f16ff */
[----:B------:R-:W-:Y:S02]  /*4b30*/  LEA R88, P0, R223, R11, 0x2 ;  /* 0x0000000bdf587211 */ /* 0x000fe400078010ff */
        /* <DEDUP_REMOVED lines=21> */
[----:B------:R-:W-:Y:S02]  /*4c90*/  LEA R10, P6, R212, R11, 0x2 ;  /* 0x0000000bd40a7211 */ /* 0x000fe400078c10ff */
[-C--:B------:R-:W-:Y:S02]  /*4ca0*/  LEA.HI.X.SX32 R79, R213, R5.reuse, 0x2, P0 ;  /* 0x00000005d54f7211 */ /* 0x080fe400000f16ff */
[----:B-----5:R-:W-:Y:S02]  /*4cb0*/  IADD3 R4, P0, R4, UR4, RZ ;  /* 0x0000000404047c10 */ /* 0x020fe4000ff1e0ff */
[----:B------:R-:W-:-:S02]  /*4cc0*/  LEA.HI.X.SX32 R11, R212, R5, 0x2, P6 ;  /* 0x00000005d40b7211 */ /* 0x000fc400030f16ff */
[----:B------:R-:W-:Y:S02]  /*4cd0*/  LEA.HI.X.SX32 R5, R142, UR5, 0x2, P0 ;  /* 0x000000058e057c11 */ /* 0x000fe400080f16ff */
[-C--:B------:R-:W-:Y:S02]  /*4ce0*/  IADD3 R142, P0, R152, R4.reuse, RZ ;  /* 0x00000004988e7210 */ /* 0x080fe40007f1e0ff */
[CC--:B------:R-:W-:Y:S02]  /*4cf0*/  LEA R144, P6, R2.reuse, R4.reuse, 0x3 ;  /* 0x0000000402907211 */ /* 0x0c0fe400078c18ff */
[-C--:B------:R-:W-:Y:S02]  /*4d00*/  LEA.HI.X.SX32 R143, R2, R5.reuse, 0x2, P0 ;  /* 0x00000005028f7211 */ /* 0x080fe400000f16ff */
[----:B------:R-:W-:Y:S02]  /*4d10*/  IADD3 R146, P0, R169, R4, RZ ;  /* 0x00000004a9927210 */ /* 0x000fe40007f1e0ff */
[----:B------:R-:W-:-:S02]  /*4d20*/  LEA.HI.X.SX32 R145, R148, R5, 0x2, P6 ;  /* 0x0000000594917211 */ /* 0x000fc400030f16ff */
[-C--:B------:R-:W-:Y:S02]  /*4d30*/  LEA.HI.X.SX32 R147, R150, R5.reuse, 0x2, P0 ;  /* 0x0000000596937211 */ /* 0x080fe400000f16ff */
[-C--:B------:R-:W-:Y:S02]  /*4d40*/  IADD3 R150, P0, R185, R4.reuse, RZ ;  /* 0x00000004b9967210 */ /* 0x080fe40007f1e0ff */
[-C--:B------:R-:W-:Y:S02]  /*4d50*/  LEA R148, P6, R2, R4.reuse, 0x4 ;  /* 0x0000000402947211 */ /* 0x080fe400078c20ff */
[-C--:B------:R-:W-:Y:S02]  /*4d60*/  LEA.HI.X.SX32 R151, R154, R5.reuse, 0x2, P0 ;  /* 0x000000059a977211 */ /* 0x080fe400000f16ff */
[----:B------:R-:W-:Y:S02]  /*4d70*/  IADD3 R154, P0, R201, R4, RZ ;  /* 0x00000004c99a7210 */ /* 0x000fe40007f1e0ff */
[----:B------:R-:W-:-:S02]  /*4d80*/  LEA.HI.X.SX32 R149, R152, R5, 0x2, P6 ;  /* 0x0000000598957211 */ /* 0x000fc400030f16ff */
[-C--:B------:R-:W-:Y:S02]  /*4d90*/  LEA.HI.X.SX32 R155, R159, R5.reuse, 0x2, P0 ;  /* 0x000000059f9b7211 */ /* 0x080fe400000f16ff */
[-C--:B------:R-:W-:Y:S02]  /*4da0*/  IADD3 R158, P0, R158, R4.reuse, RZ ;  /* 0x000000049e9e7210 */ /* 0x080fe40007f1e0ff */
[-C--:B------:R-:W-:Y:S02]  /*4db0*/  IADD3 R152, P6, R193, R4.reuse, RZ ;  /* 0x00000004c1987210 */ /* 0x080fe40007fde0ff */
[-C--:B------:R-:W-:Y:S02]  /*4dc0*/  LEA.HI.X.SX32 R159, R163, R5.reuse, 0x2, P0 ;  /* 0x00000005a39f7211 */ /* 0x080fe400000f16ff */
[----:B------:R-:W-:Y:S02]  /*4dd0*/  IADD3 R162, P0, R162, R4, RZ ;  /* 0x00000004a2a27210 */ /* 0x000fe40007f1e0ff */
[----:B------:R-:W-:-:S02]  /*4de0*/  LEA.HI.X.SX32 R153, R156, R5, 0x2, P6 ;  /* 0x000000059c997211 */ /* 0x000fc400030f16ff */
[-C--:B------:R-:W-:Y:S01]  /*4df0*/  LEA.HI.X.SX32 R163, R141, R5.reuse, 0x2, P0 ;  /* 0x000000058da37211 */ /* 0x080fe200000f16ff */
[C---:B------:R-:W-:Y:S01]  /*4e00*/  IMAD R141, R2.reuse, 0x1d, RZ ;  /* 0x0000001d028d7824 */ /* 0x040fe200078e02ff */
[-C--:B------:R-:W-:Y:S02]  /*4e10*/  LEA R156, P6, R2, R4.reuse, 0x5 ;  /* 0x00000004029c7211 */ /* 0x080fe400078c28ff */
[-C--:B------:R-:W-:Y:S02]  /*4e20*/  IADD3 R166, P0, R166, R4.reuse, RZ ;  /* 0x00000004a6a67210 */ /* 0x080fe40007f1e0ff */
[-C--:B------:R-:W-:Y:S01]  /*4e30*/  LEA.HI.X.SX32 R157, R161, R5.reuse, 0x2, P6 ;  /* 0x00000005a19d7211 */ /* 0x080fe200030f16ff */
[----:B------:R3:W-:Y:S01]  /*4e40*/  STL [R1+0x274], R141 ;  /* 0x0002748d01007387 */ /* 0x0007e20000100800 */
[----:B------:R-:W-:Y:S02]  /*4e50*/  LEA.HI.X.SX32 R167, R171, R5, 0x2, P0 ;  /* 0x00000005aba77211 */ /* 0x000fe400000f16ff */
[-C--:B------:R-:W-:Y:S01]  /*4e60*/  IADD3 R160, P6, R160, R4.reuse, RZ ;  /* 0x00000004a0a07210 */ /* 0x080fe20007fde0ff */
[----:B------:R-:W-:Y:S01]  /*4e70*/  STL [R1+0x270], R202 ;  /* 0x000270ca01007387 */ /* 0x000fe20000100800 */
[----:B------:R-:W-:-:S02]  /*4e80*/  IADD3 R170, P0, R170, R4, RZ ;  /* 0x00000004aaaa7210 */ /* 0x000fc40007f1e0ff */
[-C--:B------:R-:W-:Y:S01]  /*4e90*/  LEA.HI.X.SX32 R161, R165, R5.reuse, 0x2, P6 ;  /* 0x00000005a5a17211 */ /* 0x080fe200030f16ff */
[----:B------:R4:W-:Y:S01]  /*4ea0*/  STL [R1+0x26c], R17 ;  /* 0x00026c1101007387 */ /* 0x0009e20000100800 */
[-C--:B------:R-:W-:Y:S02]  /*4eb0*/  LEA.HI.X.SX32 R171, R175, R5.reuse, 0x2, P0 ;  /* 0x00000005afab7211 */ /* 0x080fe400000f16ff */
[-C--:B------:R-:W-:Y:S02]  /*4ec0*/  IADD3 R164, P6, R164, R4.reuse, RZ ;  /* 0x00000004a4a47210 */ /* 0x080fe40007fde0ff */
[----:B------:R-:W-:Y:S02]  /*4ed0*/  IADD3 R174, P0, R174, R4, RZ ;  /* 0x00000004aeae7210 */ /* 0x000fe40007f1e0ff */
[-C--:B------:R-:W-:Y:S02]  /*4ee0*/  LEA.HI.X.SX32 R165, R169, R5.reuse, 0x2, P6 ;  /* 0x00000005a9a57211 */ /* 0x080fe400030f16ff */
[----:B------:R-:W-:-:S02]  /*4ef0*/  LEA.HI.X.SX32 R175, R179, R5, 0x2, P0 ;  /* 0x00000005b3af7211 */ /* 0x000fc400000f16ff */
[-C--:B------:R-:W-:Y:S02]  /*4f00*/  IADD3 R168, P6, R168, R4.reuse, RZ ;  /* 0x00000004a8a87210 */ /* 0x080fe40007fde0ff */
[-C--:B------:R-:W-:Y:S02]  /*4f10*/  IADD3 R178, P0, R178, R4.reuse, RZ ;  /* 0x00000004b2b27210 */ /* 0x080fe40007f1e0ff */
[-C--:B------:R-:W-:Y:S02]  /*4f20*/  LEA.HI.X.SX32 R169, R172, R5.reuse, 0x2, P6 ;  /* 0x00000005aca97211 */ /* 0x080fe400030f16ff */
[----:B------:R-:W-:Y:S02]  /*4f30*/  LEA.HI.X.SX32 R179, R183, R5, 0x2, P0 ;  /* 0x00000005b7b37211 */ /* 0x000fe400000f16ff */
[-C--:B------:R-:W-:Y:S02]  /*4f40*/  LEA R172, P6, R2, R4.reuse, 0x6 ;  /* 0x0000000402ac7211 */ /* 0x080fe400078c30ff */
[----:B------:R-:W-:-:S02]  /*4f50*/  IADD3 R182, P0, R182, R4, RZ ;  /* 0x00000004b6b67210 */ /* 0x000fc40007f1e0ff */
[-C--:B------:R-:W-:Y:S02]  /*4f60*/  LEA.HI.X.SX32 R173, R177, R5.reuse, 0x2, P6 ;  /* 0x00000005b1ad7211 */ /* 0x080fe400030f16ff */
[-C--:B------:R-:W-:Y:S01]  /*4f70*/  LEA.HI.X.SX32 R183, R140, R5.reuse, 0x2, P0 ;  /* 0x000000058cb77211 */ /* 0x080fe200000f16ff */
[----:B------:R-:W-:Y:S01]  /*4f80*/  IMAD R140, R2, 0x7c, RZ ;  /* 0x0000007c028c7824 */ /* 0x000fe200078e02ff */
[-C--:B------:R-:W-:Y:S02]  /*4f90*/  IADD3 R176, P6, R176, R4.reuse, RZ ;  /* 0x00000004b0b07210 */ /* 0x080fe40007fde0ff */
[----:B------:R-:W-:Y:S02]  /*4fa0*/  IADD3 R186, P0, R186, R4, RZ ;  /* 0x00000004baba7210 */ /* 0x000fe40007f1e0ff */
[-C--:B------:R-:W-:Y:S02]  /*4fb0*/  LEA.HI.X.SX32 R177, R181, R5.reuse, 0x2, P6 ;  /* 0x00000005b5b17211 */ /* 0x080fe400030f16ff */
[----:B------:R-:W-:-:S02]  /*4fc0*/  LEA.HI.X.SX32 R187, R191, R5, 0x2, P0 ;  /* 0x00000005bfbb7211 */ /* 0x000fc400000f16ff */
[-C--:B------:R-:W-:Y:S02]  /*4fd0*/  IADD3 R180, P6, R180, R4.reuse, RZ ;  /* 0x00000004b4b47210 */ /* 0x080fe40007fde0ff */
[-C--:B------:R-:W-:Y:S02]  /*4fe0*/  IADD3 R190, P0, R190, R4.reuse, RZ ;  /* 0x00000004bebe7210 */ /* 0x080fe40007f1e0ff */
[-C--:B------:R-:W-:Y:S02]  /*4ff0*/  LEA.HI.X.SX32 R181, R185, R5.reuse, 0x2, P6 ;  /* 0x00000005b9b57211 */ /* 0x080fe400030f16ff */
[----:B------:R-:W-:Y:S01]  /*5000*/  LEA.HI.X.SX32 R191, R8, R5, 0x2, P0 ;  /* 0x0000000508bf7211 */ /* 0x000fe200000f16ff */
[----:B-1----:R-:W-:Y:S01]  /*5010*/  VIADD R8, R14, 0xfffffff9 ;  /* 0xfffffff90e087836 */ /* 0x002fe20000000000 */
[-C--:B------:R-:W-:Y:S02]  /*5020*/  IADD3 R184, P6, R184, R4.reuse, RZ ;  /* 0x00000004b8b87210 */ /* 0x080fe40007fde0ff */
[----:B------:R-:W-:-:S02]  /*5030*/  IADD3 R194, P0, R194, R4, RZ ;  /* 0x00000004c2c27210 */ /* 0x000fc40007f1e0ff */
[-C--:B------:R-:W-:Y:S02]  /*5040*/  LEA.HI.X.SX32 R185, R189, R5.reuse, 0x2, P6 ;  /* 0x00000005bdb97211 */ /* 0x080fe400030f16ff */
[-C--:B------:R-:W-:Y:S02]  /*5050*/  LEA.HI.X.SX32 R195, R199, R5.reuse, 0x2, P0 ;  /* 0x00000005c7c37211 */ /* 0x080fe400000f16ff */
[-C--:B------:R-:W-:Y:S02]  /*5060*/  IADD3 R188, P6, R188, R4.reuse, RZ ;  /* 0x00000004bcbc7210 */ /* 0x080fe40007fde0ff */
[----:B------:R-:W-:Y:S02]  /*5070*/  IADD3 R198, P0, R198, R4, RZ ;  /* 0x00000004c6c67210 */ /* 0x000fe40007f1e0ff */
[----:B------:R-:W-:Y:S02]  /*5080*/  LOP3.LUT R15, R15, 0x70, RZ, 0xc0, !PT ;  /* 0x000000700f0f7812 */ /* 0x000fe400078ec0ff */
[----:B------:R-:W-:-:S02]  /*5090*/  LEA.HI.X.SX32 R189, R193, R5, 0x2, P6 ;  /* 0x00000005c1bd7211 */ /* 0x000fc400030f16ff */
[-C--:B--2---:R-:W-:Y:S01]  /*50a0*/  LEA.HI.X.SX32 R199, R141, R5.reuse, 0x2, P0 ;  /* 0x000000058dc77211 */ /* 0x084fe200000f16ff */
[----:B------:R-:W-:Y:S01]  /*50b0*/  IMAD R15, R203, 0x80, R15 ;  /* 0x00000080cb0f7824 */ /* 0x000fe200078e020f */
[-C--:B------:R-:W-:Y:S02]  /*50c0*/  IADD3 R192, P6, R192, R4.reuse, RZ ;  /* 0x00000004c0c07210 */ /* 0x080fe40007fde0ff */
[-C--:B------:R-:W-:Y:S01]  /*50d0*/  IADD3 R140, P0, R140, R4.reuse, RZ ;  /* 0x000000048c8c7210 */ /* 0x080fe20007f1e0ff */
[----:B------:R-:W-:Y:S01]  /*50e0*/  VIADD R208, R15, UR12 ;  /* 0x0000000c0fd07c36 */ /* 0x000fe20008000000 */
[-C--:B------:R-:W-:Y:S02]  /*50f0*/  LEA.HI.X.SX32 R193, R197, R5.reuse, 0x2, P6 ;  /* 0x00000005c5c17211 */ /* 0x080fe400030f16ff */
[-C--:B---3--:R-:W-:Y:S02]  /*5100*/  LEA.HI.X.SX32 R141, R17, R5.reuse, 0x2, P0 ;  /* 0x00000005118d7211 */ /* 0x088fe400000f16ff */
[-C--:B------:R-:W-:Y:S01]  /*5110*/  IADD3 R196, P6, R196, R4.reuse, RZ ;  /* 0x00000004c4c47210 */ /* 0x080fe20007fde0ff */
[----:B------:R-:W-:Y:S01]  /*5120*/  @!PT LDS RZ, [RZ] ;  /* 0x00000000fffff984 */ /* 0x000fe20000000800 */
[----:B------:R-:W-:Y:S01]  /*5130*/  @!PT LDS RZ, [RZ] ;  /* 0x00000000fffff984 */ /* 0x000fe20000000800 */
[----:B------:R-:W-:Y:S01]  /*5140*/  @!PT LDS RZ, [RZ] ;  /* 0x00000000fffff984 */ /* 0x000fe20000000800 */
[----:B------:R1:W-:Y:S01]  /*5150*/  LDGSTS.E [R208+0x18000], desc[UR16][R4.64], !P2 ;  /* 0x1800000004d07fae */ /* 0x0003e2000d121850 */
[----:B------:R-:W-:Y:S01]  /*5160*/  ISETP.GE.U32.AND P0, PT, R8, 0x7fffffda, PT ;  /* 0x7fffffda0800780c */ /* 0x000fe20003f06070 */
[----:B------:R-:W-:Y:S01]  /*5170*/  VIADD R8, R14, 0xfffffff7 ;  /* 0xfffffff70e087836 */ /* 0x000fe20000000000 */
[----:B------:R-:W-:Y:S01]  /*5180*/  LEA.HI.X.SX32 R197, R201, R5, 0x2, P6 ;  /* 0x00000005c9c57211 */ /* 0x000fe200030f16ff */
[----:B------:R2:W-:Y:S01]  /*5190*/  LDGSTS.E [R208+0x18004], desc[UR16][R142.64], !P1 ;  /* 0x180040008ed07fae */ /* 0x0005e2000c921850 */
[----:B------:R-:W-:-:S02]  /*51a0*/  IADD3 R200, P6, R200, R4, RZ ;  /* 0x00000004c8c87210 */ /* 0x000fc40007fde0ff */
[----:B------:R-:W-:Y:S01]  /*51b0*/  ISETP.GE.U32.AND P1, PT, R8, 0x7fffffd8, PT ;  /* 0x7fffffd80800780c */ /* 0x000fe20003f26070 */
[----:B------:R-:W-:Y:S01]  /*51c0*/  VIADD R8, R14, 0xfffffff6 ;  /* 0xfffffff60e087836 */ /* 0x000fe20000000000 */
[----:B------:R-:W-:Y:S01]  /*51d0*/  LEA.HI.X.SX32 R201, R202, R5, 0x2, P6 ;  /* 0x00000005cac97211 */ /* 0x000fe200030f16ff */
[----:B------:R3:W-:Y:S01]  /*51e0*/  LDGSTS.E [R208+0x18008], desc[UR16][R144.64], !P3 ;  /* 0x1800800090d07fae */ /* 0x0007e2000d921850 */
[----:B------:R-:W-:Y:S01]  /*51f0*/  ISETP.GE.U32.AND P6, PT, R16, 0x7fffffdb, PT ;  /* 0x7fffffdb1000780c */ /* 0x000fe20003fc6070 */
[----:B------:R-:W-:Y:S01]  /*5200*/  VIADD R16, R14, 0xfffffff8 ;  /* 0xfffffff80e107836 */ /* 0x000fe20000000000 */
[----:B----4-:R-:W-:Y:S01]  /*5210*/  LOP3.LUT R17, R15, 0x10, RZ, 0x3c, !PT ;  /* 0x000000100f117812 */ /* 0x010fe200078e3cff */
[----:B------:R-:W-:Y:S01]  /*5220*/  LDGSTS.E [R208+0x1800c], desc[UR16][R146.64], !P4 ;  /* 0x1800c00092d07fae */ /* 0x000fe2000e121850 */
[----:B------:R-:W-:Y:S01]  /*5230*/  ISETP.GE.U32.AND P3, PT, R8, 0x7fffffd7, PT ;  /* 0x7fffffd70800780c */ /* 0x000fe20003f66070 */
[----:B------:R-:W-:Y:S01]  /*5240*/  VIADD R8, R14, 0xfffffff5 ;  /* 0xfffffff50e087836 */ /* 0x000fe20000000000 */
[----:B------:R-:W-:Y:S01]  /*5250*/  ISETP.GE.U32.AND P2, PT, R16, 0x7fffffd9, PT ;  /* 0x7fffffd91000780c */ /* 0x000fe20003f46070 */
[----:B------:R-:W-:Y:S01]  /*5260*/  VIADD R207, R17, UR12 ;  /* 0x0000000c11cf7c36 */ /* 0x000fe20008000000 */
[----:B------:R4:W-:Y:S01]  /*5270*/  STL [R1+0x384], R17 ;  /* 0x0003841101007387 */ /* 0x0009e20000100800 */
[----:B------:R-:W-:Y:S01]  /*5280*/  VIADD R16, R14, 0xfffffff4 ;  /* 0xfffffff40e107836 */ /* 0x000fe20000000000 */
[----:B------:R-:W-:Y:S01]  /*5290*/  ISETP.GE.U32.AND P4, PT, R8, 0x7fffffd6, PT ;  /* 0x7fffffd60800780c */ /* 0x000fe20003f86070 */
[----:B------:R-:W-:Y:S01]  /*52a0*/  VIADD R8, R14, 0xfffffff3 ;  /* 0xfffffff30e087836 */ /* 0x000fe20000000000 */
[----:B------:R-:W-:Y:S01]  /*52b0*/  LDGSTS.E [R207+0x18000], desc[UR16][R148.64], !P5 ;  /* 0x1800000094cf7fae */ /* 0x000fe2000e921850 */
[----:B------:R-:W-:-:S02]  /*52c0*/  LOP3.LUT R202, R15, 0x60, RZ, 0x3c, !PT ;  /* 0x000000600fca7812 */ /* 0x000fc400078e3cff */
[----:B------:R-:W-:Y:S01]  /*52d0*/  ISETP.GE.U32.AND P5, PT, R16, 0x7fffffd5, PT ;  /* 0x7fffffd51000780c */ /* 0x000fe20003fa6070 */
[----:B------:R-:W-:Y:S01]  /*52e0*/  LDGSTS.E [R207+0x18004], desc[UR16][R150.64], !P6 ;  /* 0x1800400096cf7fae */ /* 0x000fe2000f121850 */
[----:B------:R-:W-:Y:S01]  /*52f0*/  ISETP.GE.U32.AND P6, PT, R8, 0x7fffffd4, PT ;  /* 0x7fffffd40800780c */ /* 0x000fe20003fc6070 */
[C---:B------:R-:W-:Y:S01]  /*5300*/  VIADD R8, R14.reuse, 0xfffffff2 ;  /* 0xfffffff20e087836 */ /* 0x040fe20000000000 */
[----:B----4-:R-:W-:Y:S01]  /*5310*/  LOP3.LUT R17, R15, 0x20, RZ, 0x3c, !PT ;  /* 0x000000200f117812 */ /* 0x010fe200078e3cff */
[----:B------:R-:W-:Y:S01]  /*5320*/  LDGSTS.E [R207+0x18008], desc[UR16][R152.64], !P0 ;  /* 0x1800800098cf7fae */ /* 0x000fe2000c121850 */
[----:B------:R-:W-:Y:S02]  /*5330*/  VIADD R16, R14, 0xfffffff0 ;  /* 0xfffffff00e107836 */ /* 0x000fe40000000000 */
[----:B------:R-:W-:Y:S01]  /*5340*/  ISETP.GE.U32.AND P0, PT, R8, 0x7fffffd3, PT ;  /* 0x7fffffd30800780c */ /* 0x000fe20003f06070 */
[----:B------:R-:W-:Y:S01]  /*5350*/  VIADD R8, R14, 0xfffffff1 ;  /* 0xfffffff10e087836 */ /* 0x000fe20000000000 */
[----:B------:R-:W-:Y:S01]  /*5360*/  LDGSTS.E [R207+0x1800c], desc[UR16][R154.64], !P2 ;  /* 0x1800c0009acf7fae */ /* 0x000fe2000d121850 */
[----:B------:R-:W-:-:S03]  /*5370*/  VIADD R206, R17, UR12 ;  /* 0x0000000c11ce7c36 */ /* 0x000fc60008000000 */
[----:B------:R-:W-:Y:S01]  /*5380*/  ISETP.GE.U32.AND P2, PT, R8, 0x7fffffd2, PT ;  /* 0x7fffffd20800780c */ /* 0x000fe20003f46070 */
[----:B------:R-:W-:Y:S01]  /*5390*/  VIADD R8, R14, 0xffffffef ;  /* 0xffffffef0e087836 */ /* 0x000fe20000000000 */
[----:B------:R-:W-:Y:S01]  /*53a0*/  LDGSTS.E [R206+0x18000], desc[UR16][R156.64], !P1 ;  /* 0x180000009cce7fae */ /* 0x000fe2000c921850 */
[----:B------:R-:W-:Y:S01]  /*53b0*/  ISETP.GE.U32.AND P1, PT, R16, 0x7fffffd1, PT ;  /* 0x7fffffd11000780c */ /* 0x000fe20003f26070 */
[----:B------:R-:W-:Y:S02]  /*53c0*/  VIADD R16, R14, 0xffffffec ;  /* 0xffffffec0e107836 */ /* 0x000fe40000000000 */
[----:B------:R-:W-:Y:S01]  /*53d0*/  LDGSTS.E [R206+0x18004], desc[UR16][R158.64], !P3 ;  /* 0x180040009ece7fae */ /* 0x000fe2000d921850 */
[----:B------:R-:W-:Y:S01]  /*53e0*/  ISETP.GE.U32.AND P3, PT, R8, 0x7fffffd0, PT ;  /* 0x7fffffd00800780c */ /* 0x000fe20003f66070 */
[----:B------:R-:W-:Y:S02]  /*53f0*/  VIADD R8, R14, 0xffffffee ;  /* 0xffffffee0e087836 */ /* 0x000fe40000000000 */
[----:B------:R4:W-:Y:S04]  /*5400*/  STL [R1+0x380], R17 ;  /* 0x0003801101007387 */ /* 0x0009e80000100800 */
[----:B------:R-:W-:Y:S01]  /*5410*/  LDGSTS.E [R206+0x18008], desc[UR16][R160.64], !P4 ;  /* 0x18008000a0ce7fae */ /* 0x000fe2000e121850 */
[----:B------:R-:W-:Y:S01]  /*5420*/  ISETP.GE.U32.AND P4, PT, R8, 0x7fffffcf, PT ;  /* 0x7fffffcf0800780c */ /* 0x000fe20003f86070 */
[----:B------:R-:W-:-:S02]  /*5430*/  VIADD R8, R14, 0xffffffed ;  /* 0xffffffed0e087836 */ /* 0x000fc40000000000 */
[----:B------:R-:W-:Y:S01]  /*5440*/  LDGSTS.E [R206+0x1800c], desc[UR16][R162.64], !P5 ;  /* 0x1800c000a2ce7fae */ /* 0x000fe2000e921850 */
[----:B----4-:R-:W-:Y:S02]  /*5450*/  LOP3.LUT R17, R15, 0x30, RZ, 0x3c, !PT ;  /* 0x000000300f117812 */ /* 0x010fe400078e3cff */
[----:B------:R-:W-:Y:S01]  /*5460*/  ISETP.GE.U32.AND P5, PT, R8, 0x7fffffce, PT ;  /* 0x7fffffce0800780c */ /* 0x000fe20003fa6070 */
[----:B------:R-:W-:Y:S02]  /*5470*/  VIADD R8, R14, 0xffffffeb ;  /* 0xffffffeb0e087836 */ /* 0x000fe40000000000 */
[----:B------:R-:W-:Y:S01]  /*5480*/  VIADD R205, R17, UR12 ;  /* 0x0000000c11cd7c36 */ /* 0x000fe20008000000 */
[----:B------:R4:W-:Y:S04]  /*5490*/  STL [R1+0x37c], R17 ;  /* 0x00037c1101007387 */ /* 0x0009e80000100800 */
[----:B------:R-:W-:Y:S01]  /*54a0*/  LDGSTS.E [R205+0x18000], desc[UR16][R164.64], !P6 ;  /* 0x18000000a4cd7fae */ /* 0x000fe2000f121850 */
[----:B------:R-:W-:Y:S01]  /*54b0*/  ISETP.GE.U32.AND P6, PT, R16, 0x7fffffcd, PT ;  /* 0x7fffffcd1000780c */ /* 0x000fe20003fc6070 */
[----:B------:R-:W-:-:S02]  /*54c0*/  VIADD R16, R14, 0xffffffe9 ;  /* 0xffffffe90e107836 */ /* 0x000fc40000000000 */
[----:B------:R-:W-:Y:S01]  /*54d0*/  LDGSTS.E [R205+0x18004], desc[UR16][R166.64], !P0 ;  /* 0x18004000a6cd7fae */ /* 0x000fe2000c121850 */
[----:B------:R-:W-:Y:S01]  /*54e0*/  ISETP.GE.U32.AND P0, PT, R8, 0x7fffffcc, PT ;  /* 0x7fffffcc0800780c */ /* 0x000fe20003f06070 */
[----:B------:R-:W-:Y:S01]  /*54f0*/  VIADD R8, R14, 0xffffffea ;  /* 0xffffffea0e087836 */ /* 0x000fe20000000000 */
[----:B----4-:R-:W-:Y:S01]  /*5500*/  LOP3.LUT R17, R15, 0x40, RZ, 0x3c, !PT ;  /* 0x000000400f117812 */ /* 0x010fe200078e3cff */
[----:B------:R-:W-:Y:S03]  /*5510*/  LDGSTS.E [R205+0x18008], desc[UR16][R168.64], !P2 ;  /* 0x18008000a8cd7fae */ /* 0x000fe6000d121850 */
[----:B------:R-:W-:Y:S01]  /*5520*/  ISETP.GE.U32.AND P2, PT, R8, 0x7fffffcb, PT ;  /* 0x7fffffcb0800780c */ /* 0x000fe20003f46070 */
[----:B------:R-:W-:Y:S01]  /*5530*/  VIADD R203, R17, UR12 ;  /* 0x0000000c11cb7c36 */ /* 0x000fe20008000000 */
[----:B------:R-:W-:Y:S01]  /*5540*/  LDGSTS.E [R205+0x1800c], desc[UR16][R170.64], !P1 ;  /* 0x1800c000aacd7fae */ /* 0x000fe2000c921850 */
[----:B------:R-:W-:Y:S01]  /*5550*/  VIADD R8, R14, 0xffffffe8 ;  /* 0xffffffe80e087836 */ /* 0x000fe20000000000 */
[----:B------:R-:W-:Y:S01]  /*5560*/  ISETP.GE.U32.AND P1, PT, R16, 0x7fffffca, PT ;  /* 0x7fffffca1000780c */ /* 0x000fe20003f26070 */
[----:B------:R-:W-:Y:S01]  /*5570*/  VIADD R16, R14, 0xffffffe7 ;  /* 0xffffffe70e107836 */ /* 0x000fe20000000000 */
[----:B------:R-:W-:Y:S02]  /*5580*/  LDGSTS.E [R203+0x18000], desc[UR16][R172.64], !P3 ;  /* 0x18000000accb7fae */ /* 0x000fe4000d921850 */
[----:B------:R-:W-:Y:S01]  /*5590*/  ISETP.GE.U32.AND P3, PT, R8, 0x7fffffc9, PT ;  /* 0x7fffffc90800780c */ /* 0x000fe20003f66070 */
[----:B------:R-:W-:Y:S01]  /*55a0*/  VIADD R8, R14, 0xffffffe6 ;  /* 0xffffffe60e087836 */ /* 0x000fe20000000000 */
        /* <DEDUP_REMOVED lines=11> */
[----:B------:R4:W-:Y:S01]  /*5660*/  STL [R1+0x374], R17 ;  /* 0x0003741101007387 */ /* 0x0009e20000100800 */
[----:B------:R-:W-:-:S03]  /*5670*/  VIADD R8, R14, 0xffffffe3 ;  /* 0xffffffe30e087836 */ /* 0x000fc60000000000 */
[----:B------:R-:W-:Y:S01]  /*5680*/  LDGSTS.E [R204+0x18000], desc[UR16][R180.64], !P0 ;  /* 0x18000000b4cc7fae */ /* 0x000fe2000c121850 */
[----:B------:R-:W-:Y:S01]  /*5690*/  ISETP.GE.U32.AND P0, PT, R16, 0x7fffffc5, PT ;  /* 0x7fffffc51000780c */ /* 0x000fe20003f06070 */
[----:B------:R-:W-:Y:S02]  /*56a0*/  VIADD R16, R14, 0xffffffe2 ;  /* 0xffffffe20e107836 */ /* 0x000fe40000000000 */
[----:B------:R-:W-:Y:S01]  /*56b0*/  LDGSTS.E [R204+0x18004], desc[UR16][R182.64], !P2 ;  /* 0x18004000b6cc7fae */ /* 0x000fe2000d121850 */
[----:B------:R-:W-:Y:S01]  /*56c0*/  ISETP.GE.U32.AND P2, PT, R8, 0x7fffffc4, PT ;  /* 0x7fffffc40800780c */ /* 0x000fe20003f46070 */
[----:B----4-:R-:W4:Y:S02]  /*56d0*/  LDC R17, c[0x0][0x230] ;  /* 0x00008c00ff117b82 */ /* 0x010f240000000800 */
[----:B------:R-:W-:Y:S01]  /*56e0*/  LDGSTS.E [R204+0x18008], desc[UR16][R184.64], !P1 ;  /* 0x18008000b8cc7fae */ /* 0x000fe2000c921850 */
[----:B------:R-:W-:-:S03]  /*56f0*/  ISETP.GT.AND P1, PT, R209, 0x1f, PT ;  /* 0x0000001fd100780c */ /* 0x000fc60003f24270 */
[----:B------:R-:W-:Y:S01]  /*5700*/  LDGSTS.E [R204+0x1800c], desc[UR16][R186.64], !P3 ;  /* 0x1800c000bacc7fae */ /* 0x000fe2000d921850 */
[----:B------:R-:W-:Y:S02]  /*5710*/  SEL R8, RZ, 0x4, !P1 ;  /* 0x00000004ff087807 */ /* 0x000fe40004800000 */
[----:B------:R-:W-:Y:S01]  /*5720*/  ISETP.GE.AND P3, PT, R210, R14, PT ;  /* 0x0000000ed200720c */ /* 0x000fe20003f66270 */
[----:B------:R5:W-:Y:S01]  /*5730*/  STL [R1+0x370], R202 ;  /* 0x000370ca01007387 */ /* 0x000be20000100800 */
[----:B------:R-:W-:Y:S01]  /*5740*/  ISETP.GE.U32.AND P1, PT, R16, 0x7fffffc3, PT ;  /* 0x7fffffc31000780c */ /* 0x000fe20003f26070 */
[----:B------:R-:W-:Y:S01]  /*5750*/  VIADD R16, R14, 0xffffffe1 ;  /* 0xffffffe10e107836 */ /* 0x000fe20000000000 */
[----:B------:R-:W-:Y:S01]  /*5760*/  SEL R8, R8, RZ, !P3 ;  /* 0x000000ff08087207 */ /* 0x000fe20005800000 */
[----:B------:R-:W-:Y:S02]  /*5770*/  VIADD R210, R14, 0xffffffe0 ;  /* 0xffffffe00ed27836 */ /* 0x000fe40000000000 */
[----:B------:R-:W3:Y:S01]  /*5780*/  LDL R14, [R1+0x254] ;  /* 0x00025400010e7983 */ /* 0x000ee20000100800 */
[----:B------:R-:W-:Y:S01]  /*5790*/  ISETP.NE.U32.AND P3, PT, R8, RZ, PT ;  /* 0x000000ff0800720c */ /* 0x000fe20003f65070 */
[----:B-----5:R-:W-:-:S05]  /*57a0*/  VIADD R202, R202, UR12 ;  /* 0x0000000ccaca7c36 */ /* 0x020fca0008000000 */
[----:B------:R-:W-:Y:S01]  /*57b0*/  LDGSTS.E [R202+0x18000], desc[UR16][R188.64], !P4 ;  /* 0x18000000bcca7fae */ /* 0x000fe2000e121850 */
[----:B------:R-:W-:Y:S01]  /*57c0*/  ISETP.GE.U32.AND P4, PT, R16, 0x7fffffc2, PT ;  /* 0x7fffffc21000780c */ /* 0x000fe20003f86070 */
[----:B----4-:R-:W-:Y:S01]  /*57d0*/  VIADD R16, R17, 0xffffffdf ;  /* 0xffffffdf11107836 */ /* 0x010fe20000000000 */
[----:B------:R-:W-:Y:S01]  /*57e0*/  LOP3.LUT R17, R15, 0x70, RZ, 0x3c, !PT ;  /* 0x000000700f117812 */ /* 0x000fe200078e3cff */
[----:B------:R-:W-:Y:S03]  /*57f0*/  LDGSTS.E [R202+0x18004], desc[UR16][R190.64], !P5 ;  /* 0x18004000beca7fae */ /* 0x000fe6000e921850 */
[----:B------:R-:W-:Y:S01]  /*5800*/  ISETP.GE.U32.AND P5, PT, R16, 0x7fffffc0, PT ;  /* 0x7fffffc01000780c */ /* 0x000fe20003fa6070 */
[----:B------:R-:W-:Y:S01]  /*5810*/  LDGSTS.E [R202+0x18008], desc[UR16][R192.64], !P6 ;  /* 0x18008000c0ca7fae */ /* 0x000fe2000f121850 */
[----:B------:R-:W-:-:S03]  /*5820*/  ISETP.GE.U32.AND P6, PT, R210, 0x7fffffc1, PT ;  /* 0x7fffffc1d200780c */ /* 0x000fc60003fc6070 */
[----:B------:R4:W-:Y:S04]  /*5830*/  STL [R1+0x364], R17 ;  /* 0x0003641101007387 */ /* 0x0009e80000100800 */
[----:B------:R-:W-:Y:S01]  /*5840*/  LDGSTS.E [R202+0x1800c], desc[UR16][R194.64], !P0 ;  /* 0x1800c000c2ca7fae */ /* 0x000fe2000c121850 */
[----:B----4-:R-:W-:-:S05]  /*5850*/  VIADD R17, R17, UR12 ;  /* 0x0000000c11117c36 */ /* 0x010fca0008000000 */
[----:B------:R-:W-:Y:S04]  /*5860*/  LDGSTS.E [R17+0x18000], desc[UR16][R196.64], !P2 ;  /* 0x18000000c4117fae */ /* 0x000fe8000d121850 */
[----:B------:R-:W-:Y:S04]  /*5870*/  LDGSTS.E [R17+0x18004], desc[UR16][R198.64], !P1 ;  /* 0x18004000c6117fae */ /* 0x000fe8000c921850 */
[----:B------:R-:W-:Y:S04]  /*5880*/  LDGSTS.E [R17+0x18008], desc[UR16][R200.64], !P4 ;  /* 0x18008000c8117fae */ /* 0x000fe8000e121850 */
[----:B------:R-:W-:Y:S04]  /*5890*/  LDGSTS.E [R17+0x1800c], desc[UR16][R140.64], !P6 ;  /* 0x1800c0008c117fae */ /* 0x000fe8000f121850 */
[----:B------:R-:W0:Y:S01]  /*58a0*/  LDGDEPBAR ;  /* 0x00000000000079af */ /* 0x000e220000000000 */
[----:B------:R-:W-:-:S04]  /*58b0*/  IMAD.SHL.U32 R16, R2, 0x20, RZ ;  /* 0x0000002002107824 */ /* 0x000fc800078e00ff */
[----:B-1----:R-:W-:-:S04]  /*58c0*/  IMAD.WIDE R4, R16, 0x4, R4 ;  /* 0x0000000410047825 */ /* 0x002fc800078e0204 */
[----:B--2---:R-:W-:-:S04]  /*58d0*/  IMAD.WIDE R142, R16, 0x4, R142 ;  /* 0x00000004108e7825 */ /* 0x004fc800078e028e */
[----:B---3--:R-:W-:Y:S01]  /*58e0*/  IMAD.WIDE R144, R16, 0x4, R144 ;  /* 0x0000000410907825 */ /* 0x008fe200078e0290 */
[----:B------:R-:W-:-:S03]  /*58f0*/  LOP3.LUT R8, R14, 0x40, RZ, 0x3c, !PT ;  /* 0x000000400e087812 */ /* 0x000fc600078e3cff */
[----:B------:R-:W-:-:S05]  /*5900*/  VIADD R14, R14, UR12 ;  /* 0x0000000c0e0e7c36 */ /* 0x000fca0008000000 */
[----:B------:R-:W-:Y:S04]  /*5910*/  LDGSTS.E [R14], desc[UR16][R138.64], P3 ;  /* 0x000000008a0e7fae */ /* 0x000fe80009921850 */
[----:B------:R-:W-:Y:S04]  /*5920*/  LDGSTS.E [R14+0x400], desc[UR16][R136.64], P3 ;  /* 0x00400000880e7fae */ /* 0x000fe80009921850 */
        /* <DEDUP_REMOVED lines=24> */
[----:B------:R1:W-:Y:S04]  /*5ab0*/  STL [R1+0x360], R8 ;  /* 0x0003600801007387 */ /* 0x0003e80000100800 */
[----:B------:R-:W-:Y:S04]  /*5ac0*/  LDGSTS.E [R14+0x6800], desc[UR16][R88.64], P3 ;  /* 0x06800000580e7fae */ /* 0x000fe80009921850 */
[----:B------:R-:W-:Y:S01]  /*5ad0*/  LDGSTS.E [R14+0x6c00], desc[UR16][R86.64], P3 ;  /* 0x06c00000560e7fae */ /* 0x000fe20009921850 */
[----:B-1----:R-:W-:-:S03]  /*5ae0*/  VIADD R8, R8, UR12 ;  /* 0x0000000c08087c36 */ /* 0x002fc60008000000 */
        /* <DEDUP_REMOVED lines=36> */
[----:B------:R-:W0:Y:S01]  /*5d30*/  LDGDEPBAR ;  /* 0x00000000000079af */ /* 0x000e220000000000 */
[----:B------:R-:W-:Y:S06]  /*5d40*/  BAR.SYNC.DEFER_BLOCKING 0x0 ;  /* 0x0000000000007b1d */ /* 0x000fec0000010000 */
[----:B------:R-:W-:Y:S01]  /*5d50*/  @!PT LDS RZ, [RZ] ;  /* 0x00000000fffff984 */ /* 0x000fe20000000800 */
[----:B------:R-:W-:Y:S01]  /*5d60*/  @!PT LDS RZ, [RZ] ;  /* 0x00000000fffff984 */ /* 0x000fe20000000800 */
[----:B------:R-:W-:Y:S01]  /*5d70*/  @!PT LDS RZ, [RZ] ;  /* 0x00000000fffff984 */ /* 0x000fe20000000800 */
[----:B------:R1:W-:Y:S02]  /*5d80*/  LDGSTS.E [R208+0x1c000], desc[UR16][R4.64], !P5 ;  /* 0x1c00000004d07fae */ /* 0x0003e4000e921850 */
[----:B-1----:R-:W1:Y:S08]  /*5d90*/  LDC R5, c[0x0][0x230] ;  /* 0x00008c00ff057b82 */ /* 0x002e700000000800 */
[----:B------:R-:W2:Y:S01]  /*5da0*/  LDC R4, c[0x0][0x230] ;  /* 0x00008c00ff047b82 */ /* 0x000ea20000000800 */
[----:B-1----:R-:W-:-:S05]  /*5db0*/  VIADD R5, R5, 0xffffffdd ;  /* 0xffffffdd05057836 */ /* 0x002fca0000000000 */
[----:B------:R-:W-:Y:S02]  /*5dc0*/  ISETP.GE.U32.AND P1, PT, R5, 0x7fffffbe, PT ;  /* 0x7fffffbe0500780c */ /* 0x000fe40003f26070 */
[----:B------:R-:W1:Y:S01]  /*5dd0*/  LDC R5, c[0x0][0x230] ;  /* 0x00008c00ff057b82 */ /* 0x000e620000000800 */
[----:B--2---:R-:W-:-:S05]  /*5de0*/  VIADD R4, R4, 0xffffffde ;  /* 0xffffffde04047836 */ /* 0x004fca0000000000 */
[----:B------:R-:W-:Y:S02]  /*5df0*/  ISETP.GE.U32.AND P0, PT, R4, 0x7fffffbf, PT ;  /* 0x7fffffbf0400780c */ /* 0x000fe40003f06070 */
[----:B------:R-:W2:Y:S01]  /*5e00*/  LDC R4, c[0x0][0x230] ;  /* 0x00008c00ff047b82 */ /* 0x000ea20000000800 */
[----:B------:R-:W-:-:S10]  /*5e10*/  IMAD.WIDE R146, R16, 0x4, R146 ;  /* 0x0000000410927825 */ /* 0x000fd400078e0292 */
[----:B------:R-:W-:Y:S04]  /*5e20*/  LDGSTS.E [R208+0x1c004], desc[UR16][R142.64], !P0 ;  /* 0x1c0040008ed07fae */ /* 0x000fe8000c121850 */
[----:B------:R3:W-:Y:S01]  /*5e30*/  LDGSTS.E [R208+0x1c008], desc[UR16][R144.64], !P1 ;  /* 0x1c00800090d07fae */ /* 0x0007e2000c921850 */
[----:B-1----:R-:W-:-:S05]  /*5e40*/  VIADD R5, R5, 0xffffffdb ;  /* 0xffffffdb05057836 */ /* 0x002fca0000000000 */
[----:B------:R-:W-:Y:S02]  /*5e50*/  ISETP.GE.U32.AND P3, PT, R5, 0x7fffffbc, PT ;  /* 0x7fffffbc0500780c */ /* 0x000fe40003f66070 */
[----:B------:R-:W1:Y:S01]  /*5e60*/  LDC R5, c[0x0][0x230] ;  /* 0x00008c00ff057b82 */ /* 0x000e620000000800 */
[----:B--2---:R-:W-:-:S05]  /*5e70*/  VIADD R4, R4, 0xffffffdc ;  /* 0xffffffdc04047836 */ /* 0x004fca0000000000 */
[----:B------:R-:W-:Y:S02]  /*5e80*/  ISETP.GE.U32.AND P2, PT, R4, 0x7fffffbd, PT ;  /* 0x7fffffbd0400780c */ /* 0x000fe40003f46070 */
[----:B------:R-:W2:Y:S08]  /*5e90*/  LDC R4, c[0x0][0x230] ;  /* 0x00008c00ff047b82 */ /* 0x000eb00000000800 */
[----:B---3--:R-:W3:Y:S03]  /*5ea0*/  LDC R145, c[0x0][0x230] ;  /* 0x00008c00ff917b82 */ /* 0x008ee60000000800 */
[----:B------:R4:W-:Y:S01]  /*5eb0*/  LDGSTS.E [R208+0x1c00c], desc[UR16][R146.64], !P2 ;  /* 0x1c00c00092d07fae */ /* 0x0009e2000d121850 */
[----:B-1----:R-:W-:-:S04]  /*5ec0*/  VIADD R5, R5, 0xffffffda ;  /* 0xffffffda05057836 */ /* 0x002fc80000000000 */
[----:B------:R-:W1:Y:S01]  /*5ed0*/  LDC R144, c[0x0][0x230] ;  /* 0x00008c00ff907b82 */ /* 0x000e620000000800 */
[----:B------:R-:W-:Y:S02]  /*5ee0*/  ISETP.GE.U32.AND P4, PT, R5, 0x7fffffbb, PT ;  /* 0x7fffffbb0500780c */ /* 0x000fe40003f86070 */
[----:B------:R-:W5:Y:S01]  /*5ef0*/  S2R R5, SR_TID.X ;  /* 0x0000000000057919 */ /* 0x000f620000002100 */
[----:B--2---:R-:W-:-:S04]  /*5f00*/  VIADD R4, R4, 0xffffffd9 ;  /* 0xffffffd904047836 */ /* 0x004fc80000000000 */
[----:B----4-:R-:W2:Y:S01]  /*5f10*/  LDC R147, c[0x0][0x230] ;  /* 0x00008c00ff937b82 */ /* 0x010ea20000000800 */
[----:B------:R-:W-:-:S07]  /*5f20*/  ISETP.GE.U32.AND P6, PT, R4, 0x7fffffba, PT ;  /* 0x7fffffba0400780c */ /* 0x000fce0003fc6070 */
[----:B------:R-:W4:Y:S01]  /*5f30*/  LDC R4, c[0x0][0x230] ;  /* 0x00008c00ff047b82 */ /* 0x000f220000000800 */
[----:B------:R-:W-:-:S04]  /*5f40*/  IMAD.WIDE R148, R16, 0x4, R148 ;  /* 0x0000000410947825 */ /* 0x000fc800078e0294 */
[----:B------:R-:W-:Y:S01]  /*5f50*/  IMAD.WIDE R150, R16, 0x4, R150 ;  /* 0x0000000410967825 */ /* 0x000fe200078e0296 */
[----:B------:R-:W-:Y:S02]  /*5f60*/  LDGSTS.E [R207+0x1c000], desc[UR16][R148.64], !P3 ;  /* 0x1c00000094cf7fae */ /* 0x000fe4000d921850 */
[----:B------:R-:W1:Y:S02]  /*5f70*/  LDC R146, c[0x0][0x230] ;  /* 0x00008c00ff927b82 */ /* 0x000e640000000800 */
[----:B------:R3:W-:Y:S06]  /*5f80*/  LDGSTS.E [R207+0x1c004], desc[UR16][R150.64], !P4 ;  /* 0x1c00400096cf7fae */ /* 0x0007ec000e121850 */
[----:B------:R-:W1:Y:S01]  /*5f90*/  LDC R143, c[0x0][0x230] ;  /* 0x00008c00ff8f7b82 */ /* 0x000e620000000800 */
[----:B-----5:R-:W-:Y:S01]  /*5fa0*/  LOP3.LUT R5, R5, 0x1f, RZ, 0xc0, !PT ;  /* 0x0000001f05057812 */ /* 0x020fe200078ec0ff */
[----:B----4-:R-:W-:-:S06]  /*5fb0*/  VIADD R4, R4, 0xffffffd7 ;  /* 0xffffffd704047836 */ /* 0x010fcc0000000000 */
[----:B---3--:R-:W3:Y:S01]  /*5fc0*/  LDC R150, c[0x0][0x230] ;  /* 0x00008c00ff967b82 */ /* 0x008ee20000000800 */
[----:B------:R-:W-:-:S07]  /*5fd0*/  ISETP.GE.AND P5, PT, R5, R210, PT ;  /* 0x000000d20500720c */ /* 0x000fce0003fa6270 */
[----:B------:R-:W4:Y:S08]  /*5fe0*/  LDC R210, c[0x0][0x230] ;  /* 0x00008c00ffd27b82 */ /* 0x000f300000000800 */
[----:B------:R-:W5:Y:S01]  /*5ff0*/  LDC R5, c[0x0][0x230] ;  /* 0x00008c00ff057b82 */ /* 0x000f620000000800 */
[----:B------:R-:W-:Y:S01]  /*6000*/  ISETP.GE.U32.AND P1, PT, R4, 0x7fffffb8, PT ;  /* 0x7fffffb80400780c */ /* 0x000fe20003f26070 */
[----:B------:R-:W-:-:S06]  /*6010*/  VIADD R4, R145, 0xffffffd4 ;  /* 0xffffffd491047836 */ /* 0x000fcc0000000000 */
[----:B------:R-:W3:Y:S01]  /*6020*/  LDC R145, c[0x0][0x230] ;  /* 0x00008c00ff917b82 */ /* 0x000ee20000000800 */
[----:B----4-:R-:W-:-:S07]  /*6030*/  VIADD R142, R210, 0xffffffd6 ;  /* 0xffffffd6d28e7836 */ /* 0x010fce0000000000 */
[----:B------:R-:W4:Y:S08]  /*6040*/  LDC R149, c[0x0][0x230] ;  /* 0x00008c00ff957b82 */ /* 0x000f300000000800 */
[----:B------:R-:W3:Y:S01]  /*6050*/  LDC R210, c[0x0][0x230] ;  /* 0x00008c00ffd27b82 */ /* 0x000ee20000000800 */
[----:B-----5:R-:W-:Y:S01]  /*6060*/  VIADD R5, R5, 0xffffffd8 ;  /* 0xffffffd805057836 */ /* 0x020fe20000000000 */
[----:B------:R-:W-:Y:S01]  /*6070*/  ISETP.GE.U32.AND P2, PT, R142, 0x7fffffb7, PT ;  /* 0x7fffffb78e00780c */ /* 0x000fe20003f46070 */
[----:B------:R-:W-:-:S03]  /*6080*/  IMAD.WIDE R152, R16, 0x4, R152 ;  /* 0x0000000410987825 */ /* 0x000fc600078e0298 */
[----:B------:R-:W-:Y:S01]  /*6090*/  ISETP.GE.U32.AND P0, PT, R5, 0x7fffffb9, PT ;  /* 0x7fffffb90500780c */ /* 0x000fe20003f06070 */
[----:B--2---:R-:W-:Y:S01]  /*60a0*/  VIADD R5, R147, 0xffffffd5 ;  /* 0xffffffd593057836 */ /* 0x004fe20000000000 */
[----:B------:R-:W-:Y:S01]  /*60b0*/  LDGSTS.E [R207+0x1c008], desc[UR16][R152.64], !P6 ;  /* 0x1c00800098cf7fae */ /* 0x000fe2000f121850 */
[----:B------:R-:W2:Y:S01]  /*60c0*/  LDC R147, c[0x0][0x230] ;  /* 0x00008c00ff937b82 */ /* 0x000ea20000000800 */
[----:B------:R-:W-:Y:S02]  /*60d0*/  ISETP.GE.U32.AND P4, PT, R4, 0x7fffffb5, PT ;  /* 0x7fffffb50400780c */ /* 0x000fe40003f86070 */
[----:B------:R-:W-:Y:S01]  /*60e0*/  ISETP.GE.U32.AND P3, PT, R5, 0x7fffffb6, PT ;  /* 0x7fffffb60500780c */ /* 0x000fe20003f66070 */
[----:B-1----:R-:W-:Y:S02]  /*60f0*/  VIADD R5, R144, 0xffffffd1 ;  /* 0xffffffd190057836 */ /* 0x002fe40000000000 */
[----:B------:R-:W-:Y:S02]  /*6100*/  IMAD.WIDE R154, R16, 0x4, R154 ;  /* 0x00000004109a7825 */ /* 0x000fe400078e029a */
[----:B------:R-:W1:Y:S02]  /*6110*/  LDC R144, c[0x0][0x230] ;  /* 0x00008c00ff907b82 */ /* 0x000e640000000800 */
[----:B------:R-:W-:Y:S01]  /*6120*/  VIADD R4, R146, 0xffffffd0 ;  /* 0xffffffd092047836 */ /* 0x000fe20000000000 */
[----:B------:R1:W-:Y:S01]  /*6130*/  STL [R1], RZ ;  /* 0x000000ff01007387 */ /* 0x0003e20000100800 */
[----:B---3--:R-:W-:-:S04]  /*6140*/  VIADD R142, R210, 0xffffffd3 ;  /* 0xffffffd3d28e7836 */ /* 0x008fc80000000000 */
[----:B------:R-:W3:Y:S01]  /*6150*/  LDC R146, c[0x0][0x230] ;  /* 0x00008c00ff927b82 */ /* 0x000ee20000000800 */
[----:B------:R-:W-:Y:S01]  /*6160*/  LDGSTS.E [R207+0x1c00c], desc[UR16][R154.64], !P0 ;  /* 0x1c00c0009acf7fae */ /* 0x000fe2000c121850 */
[----:B------:R-:W-:Y:S01]  /*6170*/  ISETP.GE.U32.AND P6, PT, R142, 0x7fffffb4, PT ;  /* 0x7fffffb48e00780c */ /* 0x000fe20003fc6070 */
[----:B------:R-:W-:Y:S02]  /*6180*/  VIADD R142, R143, 0xffffffd2 ;  /* 0xffffffd28f8e7836 */ /* 0x000fe40000000000 */
[----:B------:R1:W-:Y:S03]  /*6190*/  STL [R1+0x4], RZ ;  /* 0x000004ff01007387 */ /* 0x0003e60000100800 */
[----:B------:R-:W5:Y:S01]  /*61a0*/  LDC R148, c[0x0][0x230] ;  /* 0x00008c00ff947b82 */ /* 0x000f620000000800 */
[----:B------:R-:W-:Y:S01]  /*61b0*/  IMAD.WIDE R156, R16, 0x4, R156 ;  /* 0x00000004109c7825 */ /* 0x000fe200078e029c */
[----:B------:R1:W-:Y:S01]  /*61c0*/  STL [R1+0x8], RZ ;  /* 0x000008ff01007387 */ /* 0x0003e20000100800 */
[----:B------:R-:W-:-:S02]  /*61d0*/  ISETP.GE.U32.AND P0, PT, R142, 0x7fffffb3, PT ;  /* 0x7fffffb38e00780c */ /* 0x000fc40003f06070 */
[C---:B------:R-:W-:Y:S01]  /*61e0*/  IMAD.WIDE R158, R16.reuse, 0x4, R158 ;  /* 0x00000004109e7825 */ /* 0x040fe200078e029e */
[----:B------:R1:W-:Y:S02]  /*61f0*/  STL [R1+0xc], RZ ;  /* 0x00000cff01007387 */ /* 0x0003e40000100800 */
[----:B------:R-:W5:Y:S01]  /*6200*/  LDC R143, c[0x0][0x230] ;  /* 0x00008c00ff8f7b82 */ /* 0x000f620000000800 */
[----:B------:R-:W-:Y:S01]  /*6210*/  VIADD R142, R145, 0xffffffcf ;  /* 0xffffffcf918e7836 */ /* 0x000fe20000000000 */
[----:B------:R1:W-:Y:S01]  /*6220*/  STL [R1+0x10], RZ ;  /* 0x000010ff01007387 */ /* 0x0003e20000100800 */
[----:B------:R-:W-:-:S03]  /*6230*/  IMAD.WIDE R160, R16, 0x4, R160 ;  /* 0x0000000410a07825 */ /* 0x000fc600078e02a0 */
[----:B------:R1:W-:Y:S02]  /*6240*/  STL [R1+0x14], RZ ;  /* 0x000014ff01007387 */ /* 0x0003e40000100800 */
[----:B------:R-:W5:Y:S02]  /*6250*/  LDC R145, c[0x0][0x230] ;  /* 0x00008c00ff917b82 */ /* 0x000f640000000800 */
[----:B------:R1:W-:Y:S01]  /*6260*/  STL [R1+0x18], RZ ;  /* 0x000018ff01007387 */ /* 0x0003e20000100800 */
[----:B------:R-:W-:-:S03]  /*6270*/  IMAD.WIDE R162, R16, 0x4, R162 ;  /* 0x0000000410a27825 */ /* 0x000fc600078e02a2 */
[----:B------:R1:W-:Y:S01]  /*6280*/  STL [R1+0x1c], RZ ;  /* 0x00001cff01007387 */ /* 0x0003e20000100800 */
[----:B------:R-:W-:-:S03]  /*6290*/  IMAD.WIDE R164, R16, 0x4, R164 ;  /* 0x0000000410a47825 */ /* 0x000fc600078e02a4 */
[----:B------:R-:W-:Y:S04]  /*62a0*/  LDGSTS.E [R206+0x1c000], desc[UR16][R156.64], !P1 ;  /* 0x1c0000009cce7fae */ /* 0x000fe8000c921850 */
[----:B------:R1:W-:Y:S01]  /*62b0*/  STL [R1+0x20], RZ ;  /* 0x000020ff01007387 */ /* 0x0003e20000100800 */
[----:B------:R-:W-:-:S03]  /*62c0*/  ISETP.GE.U32.AND P1, PT, R5, 0x7fffffb2, PT ;  /* 0x7fffffb20500780c */ /* 0x000fc60003f26070 */
[----:B------:R-:W-:Y:S01]  /*62d0*/  LDGSTS.E [R206+0x1c004], desc[UR16][R158.64], !P2 ;  /* 0x1c0040009ece7fae */ /* 0x000fe2000d121850 */
[----:B------:R-:W-:Y:S01]  /*62e0*/  ISETP.GE.U32.AND P2, PT, R4, 0x7fffffb1, PT ;  /* 0x7fffffb10400780c */ /* 0x000fe20003f46070 */
[----:B------:R-:W-:Y:S02]  /*62f0*/  VIADD R4, R150, 0xffffffcd ;  /* 0xffffffcd96047836 */ /* 0x000fe40000000000 */
[----:B------:R1:W-:Y:S04]  /*6300*/  STL [R1+0x24], RZ ;  /* 0x000024ff01007387 */ /* 0x0003e80000100800 */
[----:B------:R1:W-:Y:S01]  /*6310*/  STL [R1+0x28], RZ ;  /* 0x000028ff01007387 */ /* 0x0003e20000100800 */
[----:B----4-:R-:W-:-:S03]  /*6320*/  VIADD R5, R149, 0xffffffce ;  /* 0xffffffce95057836 */ /* 0x010fc60000000000 */
[----:B------:R4:W-:Y:S04]  /*6330*/  STL [R1+0x2c], RZ ;  /* 0x00002cff01007387 */ /* 0x0009e80000100800 */
[----:B------:R4:W-:Y:S01]  /*6340*/  STL [R1+0x30], RZ ;  /* 0x000030ff01007387 */ /* 0x0009e20000100800 */
[----:B------:R-:W-:-:S03]  /*6350*/  IMAD.WIDE R166, R16, 0x4, R166 ;  /* 0x0000000410a67825 */ /* 0x000fc600078e02a6 */
[----:B------:R-:W-:Y:S01]  /*6360*/  LDGSTS.E [R206+0x1c008], desc[UR16][R160.64], !P3 ;  /* 0x1c008000a0ce7fae */ /* 0x000fe2000d921850 */
[----:B------:R-:W-:-:S03]  /*6370*/  ISETP.GE.U32.AND P3, PT, R142, 0x7fffffb0, PT ;  /* 0x7fffffb08e00780c */ /* 0x000fc60003f66070 */
[----:B------:R4:W-:Y:S04]  /*6380*/  STL [R1+0x34], RZ ;  /* 0x000034ff01007387 */ /* 0x0009e80000100800 */
[----:B------:R-:W-:Y:S04]  /*6390*/  LDGSTS.E [R206+0x1c00c], desc[UR16][R162.64], !P4 ;  /* 0x1c00c000a2ce7fae */ /* 0x000fe8000e121850 */
[----:B------:R4:W-:Y:S04]  /*63a0*/  STL [R1+0x38], RZ ;  /* 0x000038ff01007387 */ /* 0x0009e80000100800 */
[----:B------:R-:W-:Y:S01]  /*63b0*/  LDGSTS.E [R205+0x1c000], desc[UR16][R164.64], !P6 ;  /* 0x1c000000a4cd7fae */ /* 0x000fe2000f121850 */
[----:B------:R-:W-:Y:S01]  /*63c0*/  ISETP.GE.U32.AND P6, PT, R4, 0x7fffffae, PT ;  /* 0x7fffffae0400780c */ /* 0x000fe20003fc6070 */
[----:B--2---:R-:W-:-:S02]  /*63d0*/  VIADD R4, R147, 0xffffffcc ;  /* 0xffffffcc93047836 */ /* 0x004fc40000000000 */
[----:B------:R4:W-:Y:S01]  /*63e0*/  STL [R1+0x3c], RZ ;  /* 0x00003cff01007387 */ /* 0x0009e20000100800 */
[----:B------:R-:W2:Y:S03]  /*63f0*/  LDC R147, c[0x0][0x230] ;  /* 0x00008c00ff937b82 */ /* 0x000ea60000000800 */
[----:B------:R4:W-:Y:S01]  /*6400*/  STL [R1+0x40], RZ ;  /* 0x000040ff01007387 */ /* 0x0009e20000100800 */
[----:B------:R-:W-:-:S03]  /*6410*/  ISETP.GE.U32.AND P4, PT, R5, 0x7fffffaf, PT ;  /* 0x7fffffaf0500780c */ /* 0x000fc60003f86070 */
[----:B------:R4:W-:Y:S01]  /*6420*/  STL [R1+0x44], RZ ;  /* 0x000044ff01007387 */ /* 0x0009e20000100800 */
[----:B------:R-:W-:-:S03]  /*6430*/  IMAD.WIDE R168, R16, 0x4, R168 ;  /* 0x0000000410a87825 */ /* 0x000fc600078e02a8 */
[----:B------:R4:W-:Y:S01]  /*6440*/  STL [R1+0x48], RZ ;  /* 0x000048ff01007387 */ /* 0x0009e20000100800 */
[----:B------:R-:W-:-:S03]  /*6450*/  IMAD.WIDE R170, R16, 0x4, R170 ;  /* 0x0000000410aa7825 */ /* 0x000fc600078e02aa */
[----:B------:R4:W-:Y:S01]  /*6460*/  STL [R1+0x4c], RZ ;  /* 0x00004cff01007387 */ /* 0x0009e20000100800 */
[----:B-1----:R-:W-:Y:S02]  /*6470*/  VIADD R142, R144, 0xffffffcb ;  /* 0xffffffcb908e7836 */ /* 0x002fe40000000000 */
[----:B------:R-:W-:Y:S01]  /*6480*/  IMAD.WIDE R172, R16, 0x4, R172 ;  /* 0x0000000410ac7825 */ /* 0x000fe200078e02ac */
[----:B------:R4:W-:Y:S01]  /*6490*/  STL [R1+0x50], RZ ;  /* 0x000050ff01007387 */ /* 0x0009e20000100800 */
[----:B------:R-:W1:Y:S02]  /*64a0*/  LDC R144, c[0x0][0x230] ;  /* 0x00008c00ff907b82 */ /* 0x000e640000000800 */
[----:B---3--:R-:W-:Y:S01]  /*64b0*/  VIADD R5, R146, 0xffffffca ;  /* 0xffffffca92057836 */ /* 0x008fe20000000000 */
[----:B------:R-:W-:Y:S01]  /*64c0*/  LDGSTS.E [R205+0x1c004], desc[UR16][R166.64], !P0 ;  /* 0x1c004000a6cd7fae */ /* 0x000fe2000c121850 */
[----:B------:R-:W-:Y:S01]  /*64d0*/  ISETP.GE.U32.AND P0, PT, R4, 0x7fffffad, PT ;  /* 0x7fffffad0400780c */ /* 0x000fe20003f06070 */
[----:B-----5:R-:W-:-:S02]  /*64e0*/  VIADD R4, R148, 0xffffffc9 ;  /* 0xffffffc994047836 */ /* 0x020fc40000000000 */
[----:B------:R4:W-:Y:S01]  /*64f0*/  STL [R1+0x54], RZ ;  /* 0x000054ff01007387 */ /* 0x0009e20000100800 */
[----:B------:R-:W3:Y:S03]  /*6500*/  LDC R146, c[0x0][0x230] ;  /* 0x00008c00ff927b82 */ /* 0x000ee60000000800 */
[----:B------:R4:W-:Y:S04]  /*6510*/  STL [R1+0x58], RZ ;  /* 0x000058ff01007387 */ /* 0x0009e80000100800 */
[----:B------:R4:W-:Y:S01]  /*6520*/  STL [R1+0x5c], RZ ;  /* 0x00005cff01007387 */ /* 0x0009e20000100800 */
[----:B------:R-:W-:Y:S01]  /*6530*/  IMAD.WIDE R174, R16, 0x4, R174 ;  /* 0x0000000410ae7825 */ /* 0x000fe200078e02ae */
[----:B------:R-:W5:Y:S02]  /*6540*/  LDC R148, c[0x0][0x230] ;  /* 0x00008c00ff947b82 */ /* 0x000f640000000800 */
[----:B------:R4:W-:Y:S04]  /*6550*/  STL [R1+0x60], RZ ;  /* 0x000060ff01007387 */ /* 0x0009e80000100800 */
[----:B------:R-:W-:Y:S04]  /*6560*/  LDGSTS.E [R205+0x1c008], desc[UR16][R168.64], !P1 ;  /* 0x1c008000a8cd7fae */ /* 0x000fe8000c921850 */
[----:B------:R4:W-:Y:S04]  /*6570*/  STL [R1+0x64], RZ ;  /* 0x000064ff01007387 */ /* 0x0009e80000100800 */
[----:B------:R-:W-:Y:S01]  /*6580*/  LDGSTS.E [R205+0x1c00c], desc[UR16][R170.64], !P2 ;  /* 0x1c00c000aacd7fae */ /* 0x000fe2000d121850 */
[----:B------:R-:W-:Y:S01]  /*6590*/  ISETP.GE.U32.AND P2, PT, R5, 0x7fffffab, PT ;  /* 0x7fffffab0500780c */ /* 0x000fe20003f46070 */
[----:B------:R-:W-:-:S02]  /*65a0*/  VIADD R5, R143, 0xffffffc8 ;  /* 0xffffffc88f057836 */ /* 0x000fc40000000000 */
[----:B------:R4:W-:Y:S01]  /*65b0*/  STL [R1+0x68], RZ ;  /* 0x000068ff01007387 */ /* 0x0009e20000100800 */
[----:B------:R-:W-:Y:S01]  /*65c0*/  ISETP.GE.U32.AND P1, PT, R142, 0x7fffffac, PT ;  /* 0x7fffffac8e00780c */ /* 0x000fe20003f26070 */
[----:B------:R-:W-:Y:S01]  /*65d0*/  IMAD.WIDE R176, R16, 0x4, R176 ;  /* 0x0000000410b07825 */ /* 0x000fe200078e02b0 */
[----:B------:R-:W4:Y:S01]  /*65e0*/  LDC R142, c[0x0][0x230] ;  /* 0x00008c00ff8e7b82 */ /* 0x000f220000000800 */
[----:B------:R-:W-:Y:S01]  /*65f0*/  LDGSTS.E [R203+0x1c000], desc[UR16][R172.64], !P3 ;  /* 0x1c000000accb7fae */ /* 0x000fe2000d921850 */
[----:B------:R-:W-:Y:S01]  /*6600*/  ISETP.GE.U32.AND P3, PT, R4, 0x7fffffaa, PT ;  /* 0x7fffffaa0400780c */ /* 0x000fe20003f66070 */
[----:B------:R-:W-:Y:S02]  /*6610*/  VIADD R4, R145, 0xffffffc7 ;  /* 0xffffffc791047836 */ /* 0x000fe40000000000 */
[----:B------:R1:W-:Y:S03]  /*6620*/  STL [R1+0x6c], RZ ;  /* 0x00006cff01007387 */ /* 0x0003e60000100800 */
[----:B------:R-:W4:Y:S01]  /*6630*/  LDC R145, c[0x0][0x230] ;  /* 0x00008c00ff917b82 */ /* 0x000f220000000800 */
[----:B------:R1:W-:Y:S04]  /*6640*/  STL [R1+0x70], RZ ;  /* 0x000070ff01007387 */ /* 0x0003e80000100800 */
[----:B------:R1:W-:Y:S01]  /*6650*/  STL [R1+0x74], RZ ;  /* 0x000074ff01007387 */ /* 0x0003e20000100800 */
[----:B------:R-:W-:-:S02]  /*6660*/  IMAD.WIDE R178, R16, 0x4, R178 ;  /* 0x0000000410b27825 */ /* 0x000fc400078e02b2 */
[----:B------:R-:W4:Y:S01]  /*6670*/  LDC R143, c[0x0][0x230] ;  /* 0x00008c00ff8f7b82 */ /* 0x000f220000000800 */
[----:B------:R1:W-:Y:S04]  /*6680*/  STL [R1+0x78], RZ ;  /* 0x000078ff01007387 */ /* 0x0003e80000100800 */
[----:B------:R1:W-:Y:S04]  /*6690*/  STL [R1+0x7c], RZ ;  /* 0x00007cff01007387 */ /* 0x0003e80000100800 */
[----:B------:R-:W-:Y:S01]  /*66a0*/  LDGSTS.E [R203+0x1c004], desc[UR16][R174.64], !P4 ;  /* 0x1c004000aecb7fae */ /* 0x000fe2000e121850 */
[----:B------:R-:W-:-:S03]  /*66b0*/  ISETP.GE.U32.AND P4, PT, R5, 0x7fffffa9, PT ;  /* 0x7fffffa90500780c */ /* 0x000fc60003f86070 */
[----:B------:R1:W-:Y:S04]  /*66c0*/  STL [R1+0x80], RZ ;  /* 0x000080ff01007387 */ /* 0x0003e80000100800 */
[----:B------:R1:W-:Y:S04]  /*66d0*/  STL [R1+0x84], RZ ;  /* 0x000084ff01007387 */ /* 0x0003e80000100800 */
[----:B------:R1:W-:Y:S01]  /*66e0*/  STL [R1+0x88], RZ ;  /* 0x000088ff01007387 */ /* 0x0003e20000100800 */
[----:B------:R-:W-:-:S03]  /*66f0*/  IMAD.WIDE R180, R16, 0x4, R180 ;  /* 0x0000000410b47825 */ /* 0x000fc600078e02b4 */
[----:B------:R1:W-:Y:S01]  /*6700*/  STL [R1+0x8c], RZ ;  /* 0x00008cff01007387 */ /* 0x0003e20000100800 */
[----:B------:R-:W-:-:S03]  /*6710*/  IMAD.WIDE R182, R16, 0x4, R182 ;  /* 0x0000000410b67825 */ /* 0x000fc600078e02b6 */
[----:B------:R1:W-:Y:S01]  /*6720*/  STL [R1+0x90], RZ ;  /* 0x000090ff01007387 */ /* 0x0003e20000100800 */
[----:B------:R-:W-:-:S03]  /*6730*/  IMAD.WIDE R184, R16, 0x4, R184 ;  /* 0x0000000410b87825 */ /* 0x000fc600078e02b8 */
[----:B------:R1:W-:Y:S01]  /*6740*/  STL [R1+0x94], RZ ;  /* 0x000094ff01007387 */ /* 0x0003e20000100800 */
[----:B------:R-:W-:-:S03]  /*6750*/  IMAD.WIDE R186, R16, 0x4, R186 ;  /* 0x0000000410ba7825 */ /* 0x000fc600078e02ba */
[----:B------:R1:W-:Y:S01]  /*6760*/  STL [R1+0x98], RZ ;  /* 0x000098ff01007387 */ /* 0x0003e20000100800 */
[----:B--2---:R-:W-:-:S03]  /*6770*/  VIADD R5, R147, 0xffffffc6 ;  /* 0xffffffc693057836 */ /* 0x004fc60000000000 */
[----:B------:R2:W-:Y:S04]  /*6780*/  STL [R1+0x9c], RZ ;  /* 0x00009cff01007387 */ /* 0x0005e80000100800 */
[----:B------:R2:W-:Y:S04]  /*6790*/  STL [R1+0xa0], RZ ;  /* 0x0000a0ff01007387 */ /* 0x0005e80000100800 */
[----:B------:R-:W-:Y:S04]  /*67a0*/  LDGSTS.E [R203+0x1c008], desc[UR16][R176.64], !P6 ;  /* 0x1c008000b0cb7fae */ /* 0x000fe8000f121850 */
[----:B------:R2:W-:Y:S01]  /*67b0*/  STL [R1+0xa4], RZ ;  /* 0x0000a4ff01007387 */ /* 0x0005e20000100800 */
[----:B------:R-:W-:-:S03]  /*67c0*/  ISETP.GE.U32.AND P6, PT, R4, 0x7fffffa8, PT ;  /* 0x7fffffa80400780c */ /* 0x000fc60003fc6070 */
[----:B------:R-:W-:Y:S04]  /*67d0*/  LDGSTS.E [R203+0x1c00c], desc[UR16][R178.64], !P0 ;  /* 0x1c00c000b2cb7fae */ /* 0x000fe8000c121850 */
[----:B------:R2:W-:Y:S01]  /*67e0*/  STL [R1+0xa8], RZ ;  /* 0x0000a8ff01007387 */ /* 0x0005e20000100800 */
[----:B-1----:R-:W-:-:S03]  /*67f0*/  VIADD R4, R144, 0xffffffc5 ;  /* 0xffffffc590047836 */ /* 0x002fc60000000000 */
[----:B------:R-:W-:Y:S04]  /*6800*/  LDGSTS.E [R204+0x1c000], desc[UR16][R180.64], !P1 ;  /* 0x1c000000b4cc7fae */ /* 0x000fe8000c921850 */
[----:B------:R2:W-:Y:S04]  /*6810*/  STL [R1+0xac], RZ ;  /* 0x0000acff01007387 */ /* 0x0005e80000100800 */
[----:B------:R-:W-:Y:S04]  /*6820*/  LDGSTS.E [R204+0x1c004], desc[UR16][R182.64], !P2 ;  /* 0x1c004000b6cc7fae */ /* 0x000fe8000d121850 */
[----:B------:R2:W-:Y:S04]  /*6830*/  STL [R1+0xb0], RZ ;  /* 0x0000b0ff01007387 */ /* 0x0005e80000100800 */
[----:B------:R-:W-:Y:S04]  /*6840*/  LDGSTS.E [R204+0x1c008], desc[UR16][R184.64], !P3 ;  /* 0x1c008000b8cc7fae */ /* 0x000fe8000d921850 */
[----:B------:R2:W-:Y:S04]  /*6850*/  STL [R1+0xb4], RZ ;  /* 0x0000b4ff01007387 */ /* 0x0005e80000100800 */
[----:B------:R-:W-:Y:S01]  /*6860*/  LDGSTS.E [R204+0x1c00c], desc[UR16][R186.64], !P4 ;  /* 0x1c00c000bacc7fae */ /* 0x000fe2000e121850 */
[----:B------:R-:W-:Y:S01]  /*6870*/  ISETP.GE.U32.AND P4, PT, R5, 0x7fffffa7, PT ;  /* 0x7fffffa70500780c */ /* 0x000fe20003f86070 */
[----:B---3--:R-:W-:-:S02]  /*6880*/  VIADD R5, R146, 0xffffffc3 ;  /* 0xffffffc392057836 */ /* 0x008fc40000000000 */
[----:B------:R2:W-:Y:S04]  /*6890*/  STL [R1+0xb8], RZ ;  /* 0x0000b8ff01007387 */ /* 0x0005e80000100800 */
[----:B------:R2:W-:Y:S01]  /*68a0*/  STL [R1+0xbc], RZ ;  /* 0x0000bcff01007387 */ /* 0x0005e20000100800 */
[----:B------:R-:W-:-:S03]  /*68b0*/  ISETP.GE.U32.AND P0, PT, R4, 0x7fffffa6, PT ;  /* 0x7fffffa60400780c */ /* 0x000fc60003f06070 */
[----:B------:R2:W-:Y:S01]  /*68c0*/  STL [R1+0xc0], RZ ;  /* 0x0000c0ff01007387 */ /* 0x0005e20000100800 */
[----:B-----5:R-:W-:-:S03]  /*68d0*/  VIADD R4, R148, 0xffffffc2 ;  /* 0xffffffc294047836 */ /* 0x020fc60000000000 */
[----:B------:R2:W-:Y:S01]  /*68e0*/  STL [R1+0xc4], RZ ;  /* 0x0000c4ff01007387 */ /* 0x0005e20000100800 */
[----:B------:R-:W-:-:S03]  /*68f0*/  IMAD.WIDE R188, R16, 0x4, R188 ;  /* 0x0000000410bc7825 */ /* 0x000fc600078e02bc */
[----:B------:R2:W-:Y:S01]  /*6900*/  STL [R1+0xc8], RZ ;  /* 0x0000c8ff01007387 */ /* 0x0005e20000100800 */
[----:B------:R-:W-:-:S03]  /*6910*/  ISETP.GE.U32.AND P3, PT, R5, 0x7fffffa4, PT ;  /* 0x7fffffa40500780c */ /* 0x000fc60003f66070 */
[----:B------:R2:W-:Y:S01]  /*6920*/  STL [R1+0xcc], RZ ;  /* 0x0000ccff01007387 */ /* 0x0005e20000100800 */
[----:B----4-:R-:W-:-:S03]  /*6930*/  VIADD R5, R145, 0xffffffc1 ;  /* 0xffffffc191057836 */ /* 0x010fc60000000000 */
[----:B------:R2:W-:Y:S01]  /*6940*/  STL [R1+0xd0], RZ ;  /* 0x0000d0ff01007387 */ /* 0x0005e20000100800 */
[----:B------:R-:W-:-:S03]  /*6950*/  VIADD R142, R142, 0xffffffc4 ;  /* 0xffffffc48e8e7836 */ /* 0x000fc60000000000 */
[----:B------:R2:W-:Y:S01]  /*6960*/  STL [R1+0xd4], RZ ;  /* 0x0000d4ff01007387 */ /* 0x0005e20000100800 */
[----:B------:R-:W-:-:S03]  /*6970*/  ISETP.GE.U32.AND P2, PT, R4, 0x7fffffa3, PT ;  /* 0x7fffffa30400780c */ /* 0x000fc60003f46070 */
[----:B------:R2:W-:Y:S01]  /*6980*/  STL [R1+0xd8], RZ ;  /* 0x0000d8ff01007387 */ /* 0x0005e20000100800 */
[----:B------:R-:W-:-:S03]  /*6990*/  SEL R4, RZ, 0x4, P5 ;  /* 0x00000004ff047807 */ /* 0x000fc60002800000 */
[----:B------:R2:W-:Y:S01]  /*69a0*/  STL [R1+0xdc], RZ ;  /* 0x0000dcff01007387 */ /* 0x0005e20000100800 */
[----:B------:R-:W-:-:S03]  /*69b0*/  ISETP.GE.U32.AND P5, PT, R5, 0x7fffffa2, PT ;  /* 0x7fffffa20500780c */ /* 0x000fc60003fa6070 */
[----:B------:R2:W-:Y:S01]  /*69c0*/  STL [R1+0xe0], RZ ;  /* 0x0000e0ff01007387 */ /* 0x0005e20000100800 */
[----:B------:R-:W-:-:S03]  /*69d0*/  IMAD.WIDE R190, R16, 0x4, R190 ;  /* 0x0000000410be7825 */ /* 0x000fc600078e02be */
[----:B------:R2:W-:Y:S01]  /*69e0*/  STL [R1+0xe4], RZ ;  /* 0x0000e4ff01007387 */ /* 0x0005e20000100800 */
[----:B------:R-:W-:-:S03]  /*69f0*/  VIADD R5, R143, 0xffffffc0 ;  /* 0xffffffc08f057836 */ /* 0x000fc60000000000 */
[----:B------:R-:W-:Y:S01]  /*6a00*/  LDGSTS.E [R202+0x1c000], desc[UR16][R188.64], !P6 ;  /* 0x1c000000bcca7fae */ /* 0x000fe2000f121850 */
[----:B------:R-:W-:-:S03]  /*6a10*/  ISETP.GT.AND P6, PT, R209, 0x3f, PT ;  /* 0x0000003fd100780c */ /* 0x000fc60003fc4270 */
[----:B------:R2:W-:Y:S01]  /*6a20*/  STL [R1+0xe8], RZ ;  /* 0x0000e8ff01007387 */ /* 0x0005e20000100800 */
[----:B------:R-:W-:-:S03]  /*6a30*/  ISETP.GE.U32.AND P1, PT, R142, 0x7fffffa5, PT ;  /* 0x7fffffa58e00780c */ /* 0x000fc60003f26070 */
[----:B------:R2:W-:Y:S01]  /*6a40*/  STL [R1+0xec], RZ ;  /* 0x0000ecff01007387 */ /* 0x0005e20000100800 */
[----:B------:R-:W-:-:S03]  /*6a50*/  SEL R4, R4, RZ, P6 ;  /* 0x000000ff04047207 */ /* 0x000fc60003000000 */
[----:B------:R2:W-:Y:S04]  /*6a60*/  STL [R1+0xf0], RZ ;  /* 0x0000f0ff01007387 */ /* 0x0005e80000100800 */
[----:B------:R2:W-:Y:S04]  /*6a70*/  STL [R1+0xf4], RZ ;  /* 0x0000f4ff01007387 */ /* 0x0005e80000100800 */
[----:B------:R2:W-:Y:S04]  /*6a80*/  STL [R1+0xf8], RZ ;  /* 0x0000f8ff01007387 */ /* 0x0005e80000100800 */
[----:B------:R2:W-:Y:S01]  /*6a90*/  STL [R1+0xfc], RZ ;  /* 0x0000fcff01007387 */ /* 0x0005e20000100800 */
[----:B------:R-:W-:-:S03]  /*6aa0*/  ISETP.NE.U32.AND P6, PT, R4, RZ, PT ;  /* 0x000000ff0400720c */ /* 0x000fc60003fc5070 */
[----:B------:R-:W-:Y:S01]  /*6ab0*/  LDGSTS.E [R202+0x1c004], desc[UR16][R190.64], !P4 ;  /* 0x1c004000beca7fae */ /* 0x000fe2000e121850 */
[----:B------:R-:W-:-:S03]  /*6ac0*/  ISETP.GE.U32.AND P4, PT, R5, 0x7fffffa1, PT ;  /* 0x7fffffa10500780c */ /* 0x000fc60003f86070 */
        /* <DEDUP_REMOVED lines=9> */
[----:B------:R-:W-:-:S03]  /*6b60*/  IMAD.SHL.U32 R4, R3, 0x20, RZ ;  /* 0x0000002003047824 */ /* 0x000fc600078e00ff */
        /* <DEDUP_REMOVED lines=8> */
[----:B------:R-:W-:Y:S04]  /*6bf0*/  LDGSTS.E [R202+0x1c008], desc[UR16][R192.64], !P0 ;  /* 0x1c008000c0ca7fae */ /* 0x000fe8000c121850 */
        /* <DEDUP_REMOVED lines=17> */
[----:B------:R-:W0:Y:S04]  /*6d10*/  LDGDEPBAR ;  /* 0x00000000000079af */ /* 0x000e280000000000 */
[----:B------:R2:W-:Y:S01]  /*6d20*/  STL [R1+0x13c], RZ ;  /* 0x00013cff01007387 */ /* 0x0005e20000100800 */
[----:B------:R-:W-:-:S03]  /*6d30*/  IMAD.WIDE R124, R4, 0x4, R124 ;  /* 0x00000004047c7825 */ /* 0x000fc600078e027c */
[----:B------:R-:W-:Y:S04]  /*6d40*/  LDGSTS.E [R14+0x8000], desc[UR16][R138.64], P6 ;  /* 0x080000008a0e7fae */ /* 0x000fe8000b121850 */
        /* <DEDUP_REMOVED lines=143> */
[----:B------:R-:W-:Y:S01]  /*7640*/  LDGSTS.E [R8+0xc200], desc[UR16][R44.64], P6 ;  /* 0x0c2000002c087fae */ /* 0x000fe2000b121850 */
[----:B------:R-:W-:-:S03]  /*7650*/  IMAD.WIDE R26, R4, 0x4, R26 ;  /* 0x00000004041a7825 */ /* 0x000fc600078e021a */
[----:B------:R-:W-:Y:S01]  /*7660*/  LDGSTS.E [R8+0xc600], desc[UR16][R42.64], P6 ;  /* 0x0c6000002a087fae */ /* 0x000fe2000b121850 */
[----:B------:R-:W-:-:S03]  /*7670*/  ISETP.GE.AND P0, PT, R209, 0x20, PT ;  /* 0x00000020d100780c */ /* 0x000fc60003f06270 */
[----:B------:R-:W-:Y:S01]  /*7680*/  LDGSTS.E [R8+0xca00], desc[UR16][R40.64], P6 ;  /* 0x0ca0000028087fae */ /* 0x000fe2000b121850 */
[----:B------:R-:W-:-:S03]  /*7690*/  IMAD.WIDE R24, R4, 0x4, R24 ;  /* 0x0000000404187825 */ /* 0x000fc600078e0218 */
        /* <DEDUP_REMOVED lines=10> */
[----:B------:R-:W-:Y:S04]  /*7740*/  LDGSTS.E [R8+0xe200], desc[UR16][R28.64], P6 ;  /* 0x0e2000001c087fae */ /* 0x000fe8000b121850 */
[----:B------:R-:W-:Y:S04]  /*7750*/  LDGSTS.E [R8+0xe600], desc[UR16][R26.64], P6 ;  /* 0x0e6000001a087fae */ /* 0x000fe8000b121850 */
[----:B------:R1:W-:Y:S04]  /*7760*/  LDGSTS.E [R8+0xea00], desc[UR16][R24.64], P6 ;  /* 0x0ea0000018087fae */ /* 0x0003e8000b121850 */
[----:B------:R2:W-:Y:S04]  /*7770*/  LDGSTS.E [R8+0xee00], desc[UR16][R22.64], P6 ;  /* 0x0ee0000016087fae */ /* 0x0005e8000b121850 */
[----:B------:R2:W-:Y:S04]  /*7780*/  LDGSTS.E [R8+0xf200], desc[UR16][R20.64], P6 ;  /* 0x0f20000014087fae */ /* 0x0005e8000b121850 */
[----:B------:R2:W-:Y:S04]  /*7790*/  LDGSTS.E [R8+0xf600], desc[UR16][R18.64], P6 ;  /* 0x0f60000012087fae */ /* 0x0005e8000b121850 */
[----:B------:R2:W-:Y:S04]  /*77a0*/  LDGSTS.E [R8+0xfa00], desc[UR16][R12.64], P6 ;  /* 0x0fa000000c087fae */ /* 0x0005e8000b121850 */
[----:B------:R2:W-:Y:S01]  /*77b0*/  LDGSTS.E [R8+0xfe00], desc[UR16][R10.64], P6 ;  /* 0x0fe000000a087fae */ /* 0x0005e2000b121850 */
[----:B-1----:R-:W-:-:S03]  /*77c0*/  CS2R R24, SRZ ;  /* 0x0000000000187805 */ /* 0x002fc6000001ff00 */
[----:B------:R-:W0:Y:S01]  /*77d0*/  LDGDEPBAR ;  /* 0x00000000000079af */ /* 0x000e220000000000 */
[----:B------:R-:W-:Y:S02]  /*77e0*/  CS2R R26, SRZ ;  /* 0x00000000001a7805 */ /* 0x000fe4000001ff00 */
[----:B------:R-:W-:Y:S02]  /*77f0*/  CS2R R28, SRZ ;  /* 0x00000000001c7805 */ /* 0x000fe4000001ff00 */
[----:B------:R-:W-:Y:S02]  /*7800*/  CS2R R30, SRZ ;  /* 0x00000000001e7805 */ /* 0x000fe4000001ff00 */
[----:B------:R-:W-:Y:S02]  /*7810*/  CS2R R32, SRZ ;  /* 0x0000000000207805 */ /* 0x000fe4000001ff00 */
[----:B------:R-:W-:Y:S02]  /*7820*/  CS2R R34, SRZ ;  /* 0x0000000000227805 */ /* 0x000fe4000001ff00 */
[----:B------:R-:W-:-:S02]  /*7830*/  CS2R R36, SRZ ;  /* 0x0000000000247805 */ /* 0x000fc4000001ff00 */
        /* <DEDUP_REMOVED lines=56> */
[----:B------:R-:W-:Y:S01]  /*7bc0*/  CS2R R150, SRZ ;  /* 0x0000000000967805 */ /* 0x000fe2000001ff00 */
[----:B--2---:R-:W-:Y:S06]  /*7bd0*/  @!P0 BRA `(.L_x_0) ;  /* 0x00000070004c8947 */ /* 0x004fec0003800000 */
[----:B------:R-:W2:Y:S01]  /*7be0*/  LDL.LU R210, [R1+0x2bc] ;  /* 0x0002bc0001d27983 */ /* 0x000ea20000300800 */
[----:B------:R-:W-:Y:S01]  /*7bf0*/  SHF.R.S32.HI R7, RZ, 0x1f, R2 ;  /* 0x0000001fff077819 */ /* 0x000fe20000011402 */
[C---:B------:R-:W-:Y:S01]  /*7c00*/  IMAD.SHL.U32 R27, R4.reuse, 0x8, RZ ;  /* 0x00000008041b7824 */ /* 0x040fe200078e00ff */
[----:B------:R-:W-:Y:S01]  /*7c10*/  SHF.R.S32.HI R3, RZ, 0x1f, R4 ;  /* 0x0000001fff037819 */ /* 0x000fe20000011404 */
[----:B------:R-:W-:Y:S01]  /*7c20*/  STL [R1+0x390], R15 ;  /* 0x0003900f01007387 */ /* 0x000fe20000100800 */
[----:B------:R-:W-:Y:S02]  /*7c30*/  SHF.R.S32.HI R17, RZ, 0x1f, R212 ;  /* 0x0000001fff117819 */ /* 0x000fe400000114d4 */
[----:B------:R-:W-:Y:S01]  /*7c40*/  SHF.L.U64.HI R25, R4, 0x3, R3 ;  /* 0x0000000304197819 */ /* 0x000fe20000010203 */
[----:B------:R-:W-:Y:S01]  /*7c50*/  STL [R1+0x38c], R9 ;  /* 0x00038c0901007387 */ /* 0x000fe20000100800 */
[----:B------:R-:W-:Y:S02]  /*7c60*/  LEA R18, P0, R212, R27, 0x2 ;  /* 0x0000001bd4127211 */ /* 0x000fe400078010ff */
[----:B------:R-:W-:Y:S01]  /*7c70*/  SHF.R.S32.HI R6, RZ, 0x1f, R211 ;  /* 0x0000001fff067819 */ /* 0x000fe200000114d3 */
[----:B------:R1:W-:Y:S01]  /*7c80*/  STL [R1+0x388], R0 ;  /* 0x0003880001007387 */ /* 0x0003e20000100800 */
[----:B------:R-:W-:-:S03]  /*7c90*/  SHF.R.S32.HI R8, RZ, 0x1f, R209 ;  /* 0x0000001fff087819 */ /* 0x000fc600000114d1 */
[----:B------:R-:W3:Y:S04]  /*7ca0*/  LDL.LU R143, [R1+0x200] ;  /* 0x00020000018f7983 */ /* 0x000ee80000300800 */
[----:B------:R-:W4:Y:S01]  /*7cb0*/  LDL.LU R144, [R1+0x204] ;  /* 0x0002040001907983 */ /* 0x000f220000300800 */
[----:B-1----:R-:W-:-:S05]  /*7cc0*/  SHF.L.U64.HI R0, R2, 0x2, R7 ;  /* 0x0000000202007819 */ /* 0x002fca0000010207 */
[----:B------:R-:W-:Y:S04]  /*7cd0*/  STL [R1+0x330], R0 ;  /* 0x0003300001007387 */ /* 0x000fe80000100800 */
[----:B------:R-:W4:Y:S04]  /*7ce0*/  LDL.LU R145, [R1+0x208] ;  /* 0x0002080001917983 */ /* 0x000f280000300800 */
        /* <DEDUP_REMOVED lines=8> */
[----:B------:R-:W4:Y:S01]  /*7d70*/  LDL.LU R149, [R1+0x22c] ;  /* 0x00022c0001957983 */ /* 0x000f220000300800 */
[----:B------:R-:W-:-:S02]  /*7d80*/  LEA.HI.X R17, R212, R25, R17, 0x2, P0 ;  /* 0x00000019d4117211 */ /* 0x000fc400000f1411 */
[----:B------:R-:W-:Y:S02]  /*7d90*/  SHF.R.S32.HI R10, RZ, 0x1f, R213 ;  /* 0x0000001fff0a7819 */ /* 0x000fe400000114d5 */
[-C--:B------:R-:W-:Y:S02]  /*7da0*/  LEA R20, P0, R213, R27.reuse, 0x2 ;  /* 0x0000001bd5147211 */ /* 0x080fe400078010ff */
[----:B------:R-:W-:Y:S02]  /*7db0*/  SHF.R.S32.HI R21, RZ, 0x1f, R214 ;  /* 0x0000001fff157819 */ /* 0x000fe400000114d6 */
[----:B------:R-:W-:Y:S02]  /*7dc0*/  LEA R22, P1, R214, R27, 0x2 ;  /* 0x0000001bd6167211 */ /* 0x000fe400078210ff */
[----:B------:R-:W-:Y:S02]  /*7dd0*/  SHF.L.U64.HI R2, R211, 0x2, R6 ;  /* 0x00000002d3027819 */ /* 0x000fe40000010206 */
[----:B------:R-:W-:-:S02]  /*7de0*/  SHF.R.S32.HI R6, RZ, 0x1f, R215 ;  /* 0x0000001fff067819 */ /* 0x000fc400000114d7 */
[-C--:B------:R-:W-:Y:S02]  /*7df0*/  LEA R152, P2, R215, R27.reuse, 0x2 ;  /* 0x0000001bd7987211 */ /* 0x080fe400078410ff */
[----:B------:R-:W-:Y:S02]  /*7e00*/  SHF.R.S32.HI R153, RZ, 0x1f, R216 ;  /* 0x0000001fff997819 */ /* 0x000fe400000114d8 */
[----:B------:R-:W-:Y:S02]  /*7e10*/  LEA R154, P3, R216, R27, 0x2 ;  /* 0x0000001bd89a7211 */ /* 0x000fe400078610ff */
[-C--:B------:R-:W-:Y:S02]  /*7e20*/  LEA.HI.X R19, R213, R25.reuse, R10, 0x2, P0 ;  /* 0x00000019d5137211 */ /* 0x080fe400000f140a */
[----:B------:R-:W-:Y:S02]  /*7e30*/  LEA.HI.X R21, R214, R25, R21, 0x2, P1 ;  /* 0x00000019d6157211 */ /* 0x000fe400008f1415 */
        /* <DEDUP_REMOVED lines=76> */
[----:B------:R-:W-:Y:S02]  /*8300*/  LEA.HI.X R199, R239, R25, R6, 0x2, P2 ;  /* 0x00000019efc77211 */ /* 0x000fe400010f1406 */
[----:B------:R-:W-:Y:S02]  /*8310*/  LEA.HI R8, R8, R209, RZ, 0x5 ;  /* 0x000000d108087211 */ /* 0x000fe400078f28ff */
[----:B------:R-:W-:-:S02]  /*8320*/  LEA.HI.X R201, R240, R25, R201, 0x2, P3 ;  /* 0x00000019f0c97211 */ /* 0x000fc400018f14c9 */
[----:B------:R-:W-:Y:S02]  /*8330*/  SHF.R.S32.HI R6, RZ, 0x1f, R243 ;  /* 0x0000001fff067819 */ /* 0x000fe400000114f3 */
[----:B------:R-:W-:Y:S02]  /*8340*/  LEA R208, P2, R243, R27, 0x2 ;  /* 0x0000001bf3d07211 */ /* 0x000fe400078410ff */
[----:B------:R-:W-:Y:S02]  /*8350*/  SHF.R.S32.HI R209, RZ, 0x1f, R244 ;  /* 0x0000001fffd17819 */ /* 0x000fe400000114f4 */
[-C--:B------:R-:W-:Y:S02]  /*8360*/  LEA.HI.X R203, R241, R25.reuse, R10, 0x2, P0 ;  /* 0x00000019f1cb7211 */ /* 0x080fe400000f140a */
[----:B------:R-:W-:Y:S02]  /*8370*/  LEA.HI.X R205, R242, R25, R205, 0x2, P1 ;  /* 0x00000019f2cd7211 */ /* 0x000fe400008f14cd */
[----:B------:R-:W-:-:S02]  /*8380*/  SHF.R.S32.HI R10, RZ, 0x1f, R245 ;  /* 0x0000001fff0a7819 */ /* 0x000fc400000114f5 */
[-C--:B------:R-:W-:Y:S02]  /*8390*/  LEA R212, P0, R245, R27.reuse, 0x2 ;  /* 0x0000001bf5d47211 */ /* 0x080fe400078010ff */
[----:B------:R-:W-:Y:S02]  /*83a0*/  SHF.R.S32.HI R213, RZ, 0x1f, R246 ;  /* 0x0000001fffd57819 */ /* 0x000fe400000114f6 */
[----:B------:R-:W-:Y:S02]  /*83b0*/  LEA R214, P1, R246, R27, 0x2 ;  /* 0x0000001bf6d67211 */ /* 0x000fe400078210ff */
[----:B------:R-:W-:Y:S02]  /*83c0*/  LEA.HI.X R207, R243, R25, R6, 0x2, P2 ;  /* 0x00000019f3cf7211 */ /* 0x000fe400010f1406 */
[----:B------:R-:W-:Y:S02]  /*83d0*/  SHF.R.S32.HI R6, RZ, 0x1f, R247 ;  /* 0x0000001fff067819 */ /* 0x000fe400000114f7 */
[----:B------:R-:W-:-:S02]  /*83e0*/  LEA R216, P2, R247, R27, 0x2 ;  /* 0x0000001bf7d87211 */ /* 0x000fc400078410ff */
[----:B------:R-:W-:Y:S02]  /*83f0*/  SHF.R.S32.HI R217, RZ, 0x1f, R248 ;  /* 0x0000001fffd97819 */ /* 0x000fe400000114f8 */
[-C--:B------:R-:W-:Y:S02]  /*8400*/  LEA.HI.X R211, R245, R25.reuse, R10, 0x2, P0 ;  /* 0x00000019f5d37211 */ /* 0x080fe400000f140a */
[----:B------:R-:W-:Y:S02]  /*8410*/  LEA.HI.X R213, R246, R25, R213, 0x2, P1 ;  /* 0x00000019f6d57211 */ /* 0x000fe400008f14d5 */
[----:B------:R-:W-:Y:S02]  /*8420*/  SHF.R.S32.HI R10, RZ, 0x1f, R249 ;  /* 0x0000001fff0a7819 */ /* 0x000fe400000114f9 */
[----:B------:R-:W-:Y:S02]  /*8430*/  LEA R220, P0, R249, R27, 0x2 ;  /* 0x0000001bf9dc7211 */ /* 0x000fe400078010ff */
[----:B------:R-:W-:-:S02]  /*8440*/  SHF.R.S32.HI R221, RZ, 0x1f, R250 ;  /* 0x0000001fffdd7819 */ /* 0x000fc400000114fa */
[----:B------:R-:W-:Y:S02]  /*8450*/  LEA R222, P1, R250, R27, 0x2 ;  /* 0x0000001bfade7211 */ /* 0x000fe400078210ff */
[----:B--2---:R-:W-:-:S04]  /*8460*/  SHF.R.S32.HI R11, RZ, 0x1f, R210 ;  /* 0x0000001fff0b7819 */ /* 0x004fc800000114d2 */
[----:B------:R-:W-:Y:S02]  /*8470*/  SHF.L.U64.HI R11, R210, 0x2, R11 ;  /* 0x00000002d20b7819 */ /* 0x000fe4000001020b */
[----:B------:R-:W-:-:S04]  /*8480*/  LEA R210, P3, R244, R27, 0x2 ;  /* 0x0000001bf4d27211 */ /* 0x000fc800078610ff */
[----:B------:R-:W-:Y:S02]  /*8490*/  LEA.HI.X R209, R244, R25, R209, 0x2, P3 ;  /* 0x00000019f4d17211 */ /* 0x000fe400018f14d1 */
[C---:B------:R-:W-:Y:S02]  /*84a0*/  LEA R218, P3, R248.reuse, R27, 0x2 ;  /* 0x0000001bf8da7211 */ /* 0x040fe400078610ff */
[-C--:B------:R-:W-:Y:S02]  /*84b0*/  LEA.HI.X R215, R247, R25.reuse, R6, 0x2, P2 ;  /* 0x00000019f7d77211 */ /* 0x080fe400010f1406 */
[----:B------:R-:W-:Y:S02]  /*84c0*/  LEA.HI.X R217, R248, R25, R217, 0x2, P3 ;  /* 0x00000019f8d97211 */ /* 0x000fe400018f14d9 */
[----:B------:R-:W-:Y:S02]  /*84d0*/  SHF.R.S32.HI R6, RZ, 0x1f, R251 ;  /* 0x0000001fff067819 */ /* 0x000fe400000114fb */
[----:B------:R-:W-:-:S02]  /*84e0*/  LEA R224, P2, R251, R27, 0x2 ;  /* 0x0000001bfbe07211 */ /* 0x000fc400078410ff */
[----:B------:R-:W-:Y:S02]  /*84f0*/  SHF.R.S32.HI R225, RZ, 0x1f, R252 ;  /* 0x0000001fffe17819 */ /* 0x000fe400000114fc */
[----:B------:R-:W-:Y:S02]  /*8500*/  LEA R226, P3, R252, R27, 0x2 ;  /* 0x0000001bfce27211 */ /* 0x000fe400078610ff */
[-C--:B------:R-:W-:Y:S01]  /*8510*/  LEA.HI.X R219, R249, R25.reuse, R10, 0x2, P0 ;  /* 0x00000019f9db7211 */ /* 0x080fe200000f140a */
[----:B------:R1:W-:Y:S01]  /*8520*/  STL [R1+0x394], R2 ;  /* 0x0003940201007387 */ /* 0x0003e20000100800 */
[----:B------:R-:W-:Y:S02]  /*8530*/  LEA.HI.X R221, R250, R25, R221, 0x2, P1 ;  /* 0x00000019fadd7211 */ /* 0x000fe400008f14dd */
[----:B---3--:R-:W-:Y:S02]  /*8540*/  SHF.R.S32.HI R14, RZ, 0x1f, R143 ;  /* 0x0000001fff0e7819 */ /* 0x008fe4000001148f */
[----:B------:R-:W-:Y:S01]  /*8550*/  LEA R228, P0, R143, R27, 0x2 ;  /* 0x0000001b8fe47211 */ /* 0x000fe200078010ff */
[----:B------:R-:W-:Y:S01]  /*8560*/  STL [R1+0x398], R8 ;  /* 0x0003980801007387 */ /* 0x000fe20000100800 */
[----:B----4-:R-:W-:-:S02]  /*8570*/  SHF.R.S32.HI R12, RZ, 0x1f, R144 ;  /* 0x0000001fff0c7819 */ /* 0x010fc40000011490 */
[----:B------:R-:W-:Y:S01]  /*8580*/  LEA R230, P1, R144, R27, 0x2 ;  /* 0x0000001b90e67211 */ /* 0x000fe200078210ff */
[----:B------:R-:W2:Y:S01]  /*8590*/  LDL.LU R141, [R1+0x230] ;  /* 0x00023000018d7983 */ /* 0x000ea20000300800 */
[-C--:B------:R-:W-:Y:S02]  /*85a0*/  LEA.HI.X R223, R251, R25.reuse, R6, 0x2, P2 ;  /* 0x00000019fbdf7211 */ /* 0x080fe400010f1406 */
[----:B------:R-:W-:Y:S01]  /*85b0*/  LEA.HI.X R225, R252, R25, R225, 0x2, P3 ;  /* 0x00000019fce17211 */ /* 0x000fe200018f14e1 */
[----:B------:R-:W3:Y:S01]  /*85c0*/  LDL.LU R142, [R1+0x234] ;  /* 0x00023400018e7983 */ /* 0x000ee20000300800 */
[----:B------:R-:W-:Y:S02]  /*85d0*/  SHF.R.S32.HI R10, RZ, 0x1f, R145 ;  /* 0x0000001fff0a7819 */ /* 0x000fe40000011491 */
[----:B------:R-:W-:Y:S02]  /*85e0*/  LEA R232, P2, R145, R27, 0x2 ;  /* 0x0000001b91e87211 */ /* 0x000fe400078410ff */
[----:B------:R-:W-:-:S02]  /*85f0*/  SHF.R.S32.HI R6, RZ, 0x1f, R146 ;  /* 0x0000001fff067819 */ /* 0x000fc40000011492 */
[----:B------:R-:W-:Y:S02]  /*8600*/  LEA R234, P3, R146, R27, 0x2 ;  /* 0x0000001b92ea7211 */ /* 0x000fe400078610ff */
[-C--:B------:R-:W-:Y:S02]  /*8610*/  LEA.HI.X R227, R143, R25.reuse, R14, 0x2, P0 ;  /* 0x000000198fe37211 */ /* 0x080fe400000f140e */
[----:B------:R-:W-:Y:S01]  /*8620*/  LEA.HI.X R229, R144, R25, R12, 0x2, P1 ;  /* 0x0000001990e57211 */ /* 0x000fe200008f140c */
[----:B------:R-:W4:Y:S01]  /*8630*/  LDL.LU R143, [R1+0x238] ;  /* 0x00023800018f7983 */ /* 0x000f220000300800 */
[----:B------:R-:W-:Y:S02]  /*8640*/  SHF.R.S32.HI R14, RZ, 0x1f, R147 ;  /* 0x0000001fff0e7819 */ /* 0x000fe40000011493 */
[----:B------:R-:W-:Y:S01]  /*8650*/  LEA R236, P0, R147, R27, 0x2 ;  /* 0x0000001b93ec7211 */ /* 0x000fe200078010ff */
[----:B------:R-:W4:Y:S01]  /*8660*/  LDL.LU R144, [R1+0x23c] ;  /* 0x00023c0001907983 */ /* 0x000f220000300800 */
        /* <DEDUP_REMOVED lines=8> */
[----:B------:R-:W-:-:S02]  /*86f0*/  LEA.HI.X R235, R147, R25, R14, 0x2, P0 ;  /* 0x0000001993eb7211 */ /* 0x000fc400000f140e */
[----:B------:R-:W-:Y:S01]  /*8700*/  SHF.R.S32.HI R10, RZ, 0x1f, R150 ;  /* 0x0000001fff0a7819 */ /* 0x000fe20000011496 */
[----:B------:R-:W4:Y:S01]  /*8710*/  LDL.LU R147, [R1+0x248] ;  /* 0x0002480001937983 */ /* 0x000f220000300800 */
[----:B------:R-:W-:Y:S02]  /*8720*/  LEA R240, P2, R150, R27, 0x2 ;  /* 0x0000001b96f07211 */ /* 0x000fe400078410ff */
[----:B------:R-:W-:Y:S02]  /*8730*/  LEA.HI.X R237, R148, R25, R12, 0x2, P1 ;  /* 0x0000001994ed7211 */ /* 0x000fe400008f140c */
[----:B------:R-:W4:Y:S01]  /*8740*/  LDL.LU R148, [R1+0x24c] ;  /* 0x00024c0001947983 */ /* 0x000f220000300800 */
[----:B------:R-:W-:Y:S02]  /*8750*/  SHF.R.S32.HI R14, RZ, 0x1f, R151 ;  /* 0x0000001fff0e7819 */ /* 0x000fe40000011497 */
[----:B------:R-:W-:Y:S02]  /*8760*/  LEA R244, P0, R151, R27, 0x2 ;  /* 0x0000001b97f47211 */ /* 0x000fe400078010ff */
[----:B------:R-:W-:-:S02]  /*8770*/  LEA.HI.X R241, R13, R25, R6, 0x2, P3 ;  /* 0x000000190df17211 */ /* 0x000fc400018f1406 */
[-C--:B------:R-:W-:Y:S01]  /*8780*/  LEA.HI.X R239, R150, R25.reuse, R10, 0x2, P2 ;  /* 0x0000001996ef7211 */ /* 0x080fe200010f140a */
[----:B------:R-:W4:Y:S01]  /*8790*/  LDL.LU R13, [R1+0x258] ;  /* 0x00025800010d7983 */ /* 0x000f220000300800 */
[----:B------:R-:W-:-:S03]  /*87a0*/  LEA.HI.X R243, R151, R25, R14, 0x2, P0 ;  /* 0x0000001997f37211 */ /* 0x000fc600000f140e */
[----:B------:R-:W4:Y:S04]  /*87b0*/  LDL.LU R150, [R1+0x2b4] ;  /* 0x0002b40001967983 */ /* 0x000f280000300800 */
[----:B------:R-:W4:Y:S01]  /*87c0*/  LDL R151, [R1+0x2b8] ;  /* 0x0002b80001977983 */ /* 0x000f220000100800 */
[----:B------:R-:W-:Y:S02]  /*87d0*/  SHF.R.S32.HI R6, RZ, 0x1f, R149 ;  /* 0x0000001fff067819 */ /* 0x000fe40000011495 */
[----:B------:R-:W-:-:S04]  /*87e0*/  LEA R250, P3, R149, R27, 0x2 ;  /* 0x0000001b95fa7211 */ /* 0x000fc800078610ff */
[----:B------:R-:W-:Y:S02]  /*87f0*/  LEA.HI.X R249, R149, R25, R6, 0x2, P3 ;  /* 0x0000001995f97211 */ /* 0x000fe400018f1406 */
[----:B------:R-:W4:Y:S01]  /*8800*/  LDL.LU R149, [R1+0x2c0] ;  /* 0x0002c00001957983 */ /* 0x000f220000300800 */
[----:B------:R-:W-:Y:S02]  /*8810*/  SHF.R.S32.HI R10, RZ, 0x1f, R140 ;  /* 0x0000001fff0a7819 */ /* 0x000fe4000001148c */
[C---:B------:R-:W-:Y:S02]  /*8820*/  LEA R248, P2, R140.reuse, R27, 0x2 ;  /* 0x0000001b8cf87211 */ /* 0x040fe400078410ff */
[----:B------:R-:W-:Y:S02]  /*8830*/  SHF.R.S32.HI R12, RZ, 0x1f, R139 ;  /* 0x0000001fff0c7819 */ /* 0x000fe4000001148b */
[----:B------:R-:W-:Y:S02]  /*8840*/  LEA.HI.X R247, R140, R25, R10, 0x2, P2 ;  /* 0x000000198cf77211 */ /* 0x000fe400010f140a */
[----:B------:R-:W-:-:S04]  /*8850*/  LEA R246, P1, R139, R27, 0x2 ;  /* 0x0000001b8bf67211 */ /* 0x000fc800078210ff */
[----:B------:R-:W-:Y:S02]  /*8860*/  LEA.HI.X R245, R139, R25, R12, 0x2, P1 ;  /* 0x000000198bf57211 */ /* 0x000fe400008f140c */
[----:B------:R-:W-:Y:S02]  /*8870*/  IADD3 R18, P5, R18, UR8, RZ ;  /* 0x0000000812127c10 */ /* 0x000fe4000ffbe0ff */
[----:B------:R-:W-:Y:S02]  /*8880*/  IADD3 R154, P6, R154, UR8, RZ ;  /* 0x000000089a9a7c10 */ /* 0x000fe4000ffde0ff */
[----:B------:R-:W-:Y:S02]  /*8890*/  IADD3 R20, P4, R20, UR8, RZ ;  /* 0x0000000814147c10 */ /* 0x000fe4000ff9e0ff */
[----:B------:R-:W-:Y:S02]  /*88a0*/  IADD3.X R17, R17, UR9, RZ, P5, !PT ;  /* 0x0000000911117c10 */ /* 0x000fe4000affe4ff */
[----:B------:R-:W-:-:S02]  /*88b0*/  IADD3 R156, P5, R156, UR8, RZ ;  /* 0x000000089c9c7c10 */ /* 0x000fc4000ffbe0ff */
[----:B------:R-:W-:Y:S02]  /*88c0*/  IADD3.X R153, R153, UR9, RZ, P6, !PT ;  /* 0x0000000999997c10 */ /* 0x000fe4000b7fe4ff */
[----:B------:R-:W-:Y:S02]  /*88d0*/  IADD3.X R19, R19, UR9, RZ, P4, !PT ;  /* 0x0000000913137c10 */ /* 0x000fe4000a7fe4ff */
        /* <DEDUP_REMOVED lines=55> */
[----:B------:R-:W-:Y:S02]  /*8c50*/  IADD3.X R245, R245, UR9, RZ, P5, !PT ;  /* 0x00000009f5f57c10 */ /* 0x000fe4000affe4ff */
[----:B------:R-:W-:Y:S02]  /*8c60*/  IADD3.X R247, R247, UR9, RZ, P4, !PT ;  /* 0x00000009f7f77c10 */ /* 0x000fe4000a7fe4ff */
[----:B--2---:R-:W-:-:S02]  /*8c70*/  SHF.R.S32.HI R10, RZ, 0x1f, R141 ;  /* 0x0000001fff0a7819 */ /* 0x004fc4000001148d */
[C---:B------:R-:W-:Y:S02]  /*8c80*/  LEA R252, P0, R141.reuse, R27, 0x2 ;  /* 0x0000001b8dfc7211 */ /* 0x040fe400078010ff */
[----:B---3--:R-:W-:Y:S02]  /*8c90*/  SHF.R.S32.HI R32, RZ, 0x1f, R142 ;  /* 0x0000001fff207819 */ /* 0x008fe4000001148e */
[----:B------:R-:W-:Y:S02]  /*8ca0*/  LEA.HI.X R251, R141, R25, R10, 0x2, P0 ;  /* 0x000000198dfb7211 */ /* 0x000fe400000f140a */
[-C--:B------:R-:W-:Y:S02]  /*8cb0*/  LEA R39, P1, R142, R27.reuse, 0x2 ;  /* 0x0000001b8e277211 */ /* 0x080fe400078210ff */
[----:B----4-:R-:W-:Y:S02]  /*8cc0*/  SHF.R.S32.HI R6, RZ, 0x1f, R143 ;  /* 0x0000001fff067819 */ /* 0x010fe4000001148f */
[----:B------:R-:W-:-:S02]  /*8cd0*/  LEA R37, P2, R143, R27, 0x2 ;  /* 0x0000001b8f257211 */ /* 0x000fc400078410ff */
[----:B------:R-:W-:Y:S02]  /*8ce0*/  SHF.R.S32.HI R28, RZ, 0x1f, R144 ;  /* 0x0000001fff1c7819 */ /* 0x000fe40000011490 */
[C---:B------:R-:W-:Y:S02]  /*8cf0*/  LEA R35, P3, R144.reuse, R27, 0x2 ;  /* 0x0000001b90237211 */ /* 0x040fe400078610ff */
[-C--:B------:R-:W-:Y:S02]  /*8d00*/  LEA.HI.X R29, R143, R25.reuse, R6, 0x2, P2 ;  /* 0x000000198f1d7211 */ /* 0x080fe400010f1406 */
[----:B------:R-:W-:Y:S02]  /*8d10*/  LEA.HI.X R28, R144, R25, R28, 0x2, P3 ;  /* 0x00000019901c7211 */ /* 0x000fe400018f141c */
[----:B------:R-:W-:Y:S02]  /*8d20*/  SHF.R.S32.HI R26, RZ, 0x1f, R145 ;  /* 0x0000001fff1a7819 */ /* 0x000fe40000011491 */
[----:B------:R-:W-:-:S02]  /*8d30*/  LEA R38, P0, R145, R27, 0x2 ;  /* 0x0000001b91267211 */ /* 0x000fc400078010ff */
[----:B------:R-:W-:Y:S02]  /*8d40*/  LEA.HI.X R32, R142, R25, R32, 0x2, P1 ;  /* 0x000000198e207211 */ /* 0x000fe400008f1420 */
[----:B------:R-:W-:Y:S02]  /*8d50*/  SHF.R.S32.HI R6, RZ, 0x1f, R147 ;  /* 0x0000001fff067819 */ /* 0x000fe40000011493 */
[-C--:B------:R-:W-:Y:S02]  /*8d60*/  LEA R33, P2, R147, R27.reuse, 0x2 ;  /* 0x0000001b93217211 */ /* 0x080fe400078410ff */
[----:B------:R-:W-:Y:S02]  /*8d70*/  SHF.R.S32.HI R12, RZ, 0x1f, R148 ;  /* 0x0000001fff0c7819 */ /* 0x000fe40000011494 */
[----:B------:R-:W-:Y:S02]  /*8d80*/  LEA R30, P3, R148, R27, 0x2 ;  /* 0x0000001b941e7211 */ /* 0x000fe400078610ff */
[----:B------:R-:W-:-:S02]  /*8d90*/  LEA.HI.X R26, R145, R25, R26, 0x2, P0 ;  /* 0x00000019911a7211 */ /* 0x000fc400000f141a */
[----:B------:R-:W-:Y:S02]  /*8da0*/  LEA.HI.X R6, R147, R25, R6, 0x2, P2 ;  /* 0x0000001993067211 */ /* 0x000fe400010f1406 */
[----:B------:R-:W-:Y:S02]  /*8db0*/  SHF.R.S32.HI R14, RZ, 0x1f, R146 ;  /* 0x0000001fff0e7819 */ /* 0x000fe40000011492 */
[----:B------:R-:W-:Y:S02]  /*8dc0*/  LEA R36, P1, R146, R27, 0x2 ;  /* 0x0000001b92247211 */ /* 0x000fe400078210ff */
[----:B------:R-:W-:Y:S02]  /*8dd0*/  LEA.HI.X R12, R148, R25, R12, 0x2, P3 ;  /* 0x00000019940c7211 */ /* 0x000fe400018f140c */
[----:B------:R-:W-:Y:S02]  /*8de0*/  SHF.R.S32.HI R40, RZ, 0x1f, R13 ;  /* 0x0000001fff287819 */ /* 0x000fe4000001140d */
[----:B------:R-:W-:-:S02]  /*8df0*/  SHF.R.S32.HI R24, RZ, 0x1f, R150 ;  /* 0x0000001fff187819 */ /* 0x000fc40000011496 */
[-C--:B------:R-:W-:Y:S02]  /*8e00*/  LEA R34, P0, R13, R27.reuse, 0x2 ;  /* 0x0000001b0d227211 */ /* 0x080fe400078010ff */
[-C--:B------:R-:W-:Y:S02]  /*8e10*/  LEA R31, P2, R150, R27.reuse, 0x2 ;  /* 0x0000001b961f7211 */ /* 0x080fe400078410ff */
[----:B------:R-:W-:Y:S02]  /*8e20*/  SHF.R.S32.HI R10, RZ, 0x1f, R151 ;  /* 0x0000001fff0a7819 */ /* 0x000fe40000011497 */
[----:B------:R-:W-:Y:S02]  /*8e30*/  LEA R27, P3, R151, R27, 0x2 ;  /* 0x0000001b971b7211 */ /* 0x000fe400078610ff */
[-C--:B------:R-:W-:Y:S02]  /*8e40*/  LEA.HI.X R14, R146, R25.reuse, R14, 0x2, P1 ;  /* 0x00000019920e7211 */ /* 0x080fe400008f140e */
[----:B------:R-:W-:-:S02]  /*8e50*/  LEA.HI.X R13, R13, R25, R40, 0x2, P0 ;  /* 0x000000190d0d7211 */ /* 0x000fc400000f1428 */
[-C--:B------:R-:W-:Y:S02]  /*8e60*/  LEA.HI.X R24, R150, R25.reuse, R24, 0x2, P2 ;  /* 0x0000001996187211 */ /* 0x080fe400010f1418 */
[----:B------:R-:W-:Y:S02]  /*8e70*/  LEA.HI.X R25, R151, R25, R10, 0x2, P3 ;  /* 0x0000001997197211 */ /* 0x000fe400018f140a */
[----:B------:R-:W-:Y:S02]  /*8e80*/  IADD3 R22, P3, R22, UR8, RZ ;  /* 0x0000000816167c10 */ /* 0x000fe4000ff7e0ff */
[----:B------:R-:W-:Y:S02]  /*8e90*/  IADD3 R152, P2, R152, UR8, RZ ;  /* 0x0000000898987c10 */ /* 0x000fe4000ff5e0ff */
[----:B------:R-:W-:Y:S02]  /*8ea0*/  IADD3.X R21, R21, UR9, RZ, P3, !PT ;  /* 0x0000000915157c10 */ /* 0x000fe40009ffe4ff */
[----:B------:R-:W-:-:S02]  /*8eb0*/  IADD3 R160, P3, R160, UR8, RZ ;  /* 0x00000008a0a07c10 */ /* 0x000fc4000ff7e0ff */
[----:B------:R-:W-:Y:S02]  /*8ec0*/  IADD3.X R23, R23, UR9, RZ, P2, !PT ;  /* 0x0000000917177c10 */ /* 0x000fe400097fe4ff */
[----:B------:R-:W-:Y:S02]  /*8ed0*/  IADD3 R162, P2, R162, UR8, RZ ;  /* 0x00000008a2a27c10 */ /* 0x000fe4000ff5e0ff */
[----:B------:R-:W-:Y:S02]  /*8ee0*/  IADD3.X R159, R159, UR9, RZ, P3, !PT ;  /* 0x000000099f9f7c10 */ /* 0x000fe40009ffe4ff */
        /* <DEDUP_REMOVED lines=8> */
[----:B------:R-:W-:-:S02]  /*8f70*/  LEA R7, P1, R16, R149, 0x3 ;  /* 0x0000009510077211 */ /* 0x000fc400078218ff */
[----:B------:R-:W-:Y:S02]  /*8f80*/  IADD3 R190, P3, R190, UR8, RZ ;  /* 0x00000008bebe7c10 */ /* 0x000fe4000ff7e0ff */
[----:B------:R-:W-:Y:S02]  /*8f90*/  IADD3.X R181, R181, UR9, RZ, P2, !PT ;  /* 0x00000009b5b57c10 */ /* 0x000fe400097fe4ff */
[----:B------:R-:W-:Y:S02]  /*8fa0*/  IADD3 R7, P0, R7, UR4, RZ ;  /* 0x0000000407077c10 */ /* 0x000fe4000ff1e0ff */
[----:B------:R-:W-:Y:S02]  /*8fb0*/  IADD3 R192, P2, R192, UR8, RZ ;  /* 0x00000008c0c07c10 */ /* 0x000fe4000ff5e0ff */
[----:B------:R-:W-:Y:S02]  /*8fc0*/  IADD3.X R189, R189, UR9, RZ, P3, !PT ;  /* 0x00000009bdbd7c10 */ /* 0x000fe40009ffe4ff */
[----:B------:R-:W-:Y:S01]  /*8fd0*/  IADD3 R200, P3, R200, UR8, RZ ;  /* 0x00000008c8c87c10 */ /* 0x000fe2000ff7e0ff */
[----:B------:R-:W-:Y:S01]  /*8fe0*/  STL [R1+0x39c], R7 ;  /* 0x00039c0701007387 */ /* 0x000fe20000100800 */
[----:B------:R-:W-:-:S02]  /*8ff0*/  IADD3.X R191, R191, UR9, RZ, P2, !PT ;  /* 0x00000009bfbf7c10 */ /* 0x000fc400097fe4ff */
[----:B------:R-:W-:Y:S01]  /*9000*/  IADD3 R202, P2, R202, UR8, RZ ;  /* 0x00000008caca7c10 */ /* 0x000fe2000ff5e0ff */
[----:B------:R-:W-:Y:S01]  /*9010*/  STL [R1+0x3a0], R18 ;  /* 0x0003a01201007387 */ /* 0x000fe20000100800 */
[----:B------:R-:W-:Y:S02]  /*9020*/  IADD3.X R199, R199, UR9, RZ, P3, !PT ;  /* 0x00000009c7c77c10 */ /* 0x000fe40009ffe4ff */
[----:B------:R-:W-:Y:S01]  /*9030*/  IADD3 R210, P3, R210, UR8, RZ ;  /* 0x00000008d2d27c10 */ /* 0x000fe2000ff7e0ff */
[----:B------:R-:W-:Y:S01]  /*9040*/  STL [R1+0x3a4], R20 ;  /* 0x0003a41401007387 */ /* 0x000fe20000100800 */
[----:B------:R-:W-:-:S03]  /*9050*/  IADD3.X R201, R201, UR9, RZ, P2, !PT ;  /* 0x00000009c9c97c10 */ /* 0x000fc600097fe4ff */
[----:B------:R-:W-:Y:S01]  /*9060*/  STL [R1+0x3a8], R22 ;  /* 0x0003a81601007387 */ /* 0x000fe20000100800 */
[----:B------:R-:W-:Y:S02]  /*9070*/  IADD3 R212, P2, R212, UR8, RZ ;  /* 0x00000008d4d47c10 */ /* 0x000fe4000ff5e0ff */
[----:B------:R-:W-:Y:S01]  /*9080*/  IADD3.X R209, R209, UR9, RZ, P3, !PT ;  /* 0x00000009d1d17c10 */ /* 0x000fe20009ffe4ff */
[----:B------:R-:W-:Y:S01]  /*9090*/  STL [R1+0x3ac], R152 ;  /* 0x0003ac9801007387 */ /* 0x000fe20000100800 */
[----:B------:R-:W-:-:S03]  /*90a0*/  IADD3 R220, P3, R220, UR8, RZ ;  /* 0x00000008dcdc7c10 */ /* 0x000fc6000ff7e0ff */
[----:B------:R-:W-:Y:S01]  /*90b0*/  STL [R1+0x3b0], R154 ;  /* 0x0003b09a01007387 */ /* 0x000fe20000100800 */
[----:B------:R-:W-:-:S03]  /*90c0*/  IADD3.X R211, R211, UR9, RZ, P2, !PT ;  /* 0x00000009d3d37c10 */ /* 0x000fc600097fe4ff */
[----:B------:R-:W-:Y:S01]  /*90d0*/  STL [R1+0x3b4], R17 ;  /* 0x0003b41101007387 */ /* 0x000fe20000100800 */
[----:B------:R-:W-:-:S03]  /*90e0*/  IADD3 R222, P2, R222, UR8, RZ ;  /* 0x00000008dede7c10 */ /* 0x000fc6000ff5e0ff */
[----:B------:R-:W-:Y:S01]  /*90f0*/  STL [R1+0x3b8], R156 ;  /* 0x0003b89c01007387 */ /* 0x000fe20000100800 */
[----:B------:R-:W-:-:S03]  /*9100*/  IADD3.X R219, R219, UR9, RZ, P3, !PT ;  /* 0x00000009dbdb7c10 */ /* 0x000fc60009ffe4ff */
[----:B------:R-:W-:Y:S01]  /*9110*/  STL [R1+0x3bc], R19 ;  /* 0x0003bc1301007387 */ /* 0x000fe20000100800 */
[----:B------:R-:W-:-:S03]  /*9120*/  IADD3 R230, P3, R230, UR8, RZ ;  /* 0x00000008e6e67c10 */ /* 0x000fc6000ff7e0ff */
[----:B------:R-:W-:Y:S04]  /*9130*/  STL [R1+0x3c0], R158 ;  /* 0x0003c09e01007387 */ /* 0x000fe80000100800 */
        /* <DEDUP_REMOVED lines=8> */
[----:B------:R-:W-:Y:S01]  /*91c0*/  STL [R1+0x3d4], R153 ;  /* 0x0003d49901007387 */ /* 0x000fe20000100800 */
[----:B-1----:R-:W-:-:S03]  /*91d0*/  IADD3 R2, P6, R39, UR8, RZ ;  /* 0x0000000827027c10 */ /* 0x002fc6000ffde0ff */
        /* <DEDUP_REMOVED lines=16> */
[----:B------:R1:W-:Y:S04]  /*92e0*/  STL [R1+0x204], R2 ;  /* 0x0002040201007387 */ /* 0x0003e80000100800 */
[----:B------:R2:W-:Y:S01]  /*92f0*/  STL [R1+0x20c], R0 ;  /* 0x00020c0001007387 */ /* 0x0005e20000100800 */
[----:B------:R-:W-:Y:S02]  /*9300*/  IADD3.X R251, R251, UR9, RZ, P2, !PT ;  /* 0x00000009fbfb7c10 */ /* 0x000fe400097fe4ff */
[----:B-1----:R-:W-:Y:S02]  /*9310*/  IADD3 R2, P4, R35, UR8, RZ ;  /* 0x0000000823027c10 */ /* 0x002fe4000ff9e0ff */
[----:B--2---:R-:W-:-:S03]  /*9320*/  IADD3 R0, P3, R38, UR8, RZ ;  /* 0x0000000826007c10 */ /* 0x004fc6000ff7e0ff */
[----:B------:R1:W-:Y:S04]  /*9330*/  STL [R1+0x214], R2 ;  /* 0x0002140201007387 */ /* 0x0003e80000100800 */
[----:B------:R2:W-:Y:S01]  /*9340*/  STL [R1+0x21c], R0 ;  /* 0x00021c0001007387 */ /* 0x0005e20000100800 */
[----:B-1----:R-:W-:Y:S02]  /*9350*/  IADD3 R2, P2, R36, UR8, RZ ;  /* 0x0000000824027c10 */ /* 0x002fe4000ff5e0ff */
[----:B--2---:R-:W-:-:S03]  /*9360*/  IADD3.X R0, R32, UR9, RZ, P6, !PT ;  /* 0x0000000920007c10 */ /* 0x004fc6000b7fe4ff */
[----:B------:R1:W-:Y:S01]  /*9370*/  STL [R1+0x224], R2 ;  /* 0x0002240201007387 */ /* 0x0003e20000100800 */
[----:B------:R-:W-:-:S03]  /*9380*/  IADD3 R7, P6, R33, UR8, RZ ;  /* 0x0000000821077c10 */ /* 0x000fc6000ffde0ff */
[----:B------:R2:W-:Y:S01]  /*9390*/  STL [R1+0x200], R0 ;  /* 0x0002000001007387 */ /* 0x0005e20000100800 */
[----:B-1----:R-:W-:-:S03]  /*93a0*/  IADD3.X R2, R29, UR9, RZ, P5, !PT ;  /* 0x000000091d027c10 */ /* 0x002fc6000affe4ff */
[----:B------:R1:W-:Y:S01]  /*93b0*/  STL [R1+0x22c], R7 ;  /* 0x00022c0701007387 */ /* 0x0003e20000100800 */
[----:B--2---:R-:W-:-:S03]  /*93c0*/  IADD3 R0, P5, R30, UR8, RZ ;  /* 0x000000081e007c10 */ /* 0x004fc6000ffbe0ff */
[----:B------:R2:W-:Y:S04]  /*93d0*/  STL [R1+0x208], R2 ;  /* 0x0002080201007387 */ /* 0x0005e80000100800 */
[----:B------:R3:W-:Y:S01]  /*93e0*/  STL [R1+0x234], R0 ;  /* 0x0002340001007387 */ /* 0x0007e20000100800 */
[----:B-1----:R-:W-:Y:S02]  /*93f0*/  IADD3.X R7, R28, UR9, RZ, P4, !PT ;  /* 0x000000091c077c10 */ /* 0x002fe4000a7fe4ff */
[----:B--2---:R-:W-:-:S03]  /*9400*/  IADD3 R2, P4, R34, UR8, RZ ;  /* 0x0000000822027c10 */ /* 0x004fc6000ff9e0ff */
[----:B------:R1:W-:Y:S01]  /*9410*/  STL [R1+0x210], R7 ;  /* 0x0002100701007387 */ /* 0x0003e20000100800 */
[----:B---3--:R-:W-:-:S03]  /*9420*/  IADD3.X R0, R26, UR9, RZ, P3, !PT ;  /* 0x000000091a007c10 */ /* 0x008fc60009ffe4ff */
[----:B------:R2:W-:Y:S04]  /*9430*/  STL [R1+0x23c], R2 ;  /* 0x00023c0201007387 */ /* 0x0005e80000100800 */
[----:B------:R3:W-:Y:S01]  /*9440*/  STL [R1+0x218], R0 ;  /* 0x0002180001007387 */ /* 0x0007e20000100800 */
[----:B-1----:R-:W-:Y:S02]  /*9450*/  IADD3 R7, P3, R31, UR8, RZ ;  /* 0x000000081f077c10 */ /* 0x002fe4000ff7e0ff */
[----:B--2---:R-:W-:-:S03]  /*9460*/  IADD3.X R2, R14, UR9, RZ, P2, !PT ;  /* 0x000000090e027c10 */ /* 0x004fc600097fe4ff */
[----:B------:R-:W-:Y:S01]  /*9470*/  STL [R1+0x244], R7 ;  /* 0x0002440701007387 */ /* 0x000fe20000100800 */
[----:B---3--:R-:W-:-:S03]  /*9480*/  IADD3 R0, P2, R27, UR8, RZ ;  /* 0x000000081b007c10 */ /* 0x008fc6000ff5e0ff */
[----:B------:R1:W-:Y:S04]  /*9490*/  STL [R1+0x220], R2 ;  /* 0x0002200201007387 */ /* 0x0003e80000100800 */
[----:B------:R2:W-:Y:S01]  /*94a0*/  STL [R1+0x24c], R0 ;  /* 0x00024c0001007387 */ /* 0x0005e20000100800 */
[----:B-1----:R-:W-:Y:S02]  /*94b0*/  IADD3.X R2, R6, UR9, RZ, P6, !PT ;  /* 0x0000000906027c10 */ /* 0x002fe4000b7fe4ff */
[----:B------:R-:W-:Y:S02]  /*94c0*/  IADD3.X R6, R13, UR9, RZ, P4, !PT ;  /* 0x000000090d067c10 */ /* 0x000fe4000a7fe4ff */
[----:B--2---:R-:W-:Y:S01]  /*94d0*/  IADD3.X R0, R12, UR9, RZ, P5, !PT ;  /* 0x000000090c007c10 */ /* 0x004fe2000affe4ff */
[----:B------:R1:W-:Y:S04]  /*94e0*/  STL [R1+0x228], R2 ;  /* 0x0002280201007387 */ /* 0x0003e80000100800 */
[----:B------:R2:W-:Y:S04]  /*94f0*/  STL [R1+0x230], R0 ;  /* 0x0002300001007387 */ /* 0x0005e80000100800 */
[----:B------:R-:W-:Y:S01]  /*9500*/  STL [R1+0x238], R6 ;  /* 0x0002380601007387 */ /* 0x000fe20000100800 */
[----:B-1----:R-:W-:-:S03]  /*9510*/  IADD3.X R2, R24, UR9, RZ, P3, !PT ;  /* 0x0000000918027c10 */ /* 0x002fc60009ffe4ff */
[----:B------:R-:W3:Y:S01]  /*9520*/  LDL R161, [R1+0x26c] ;  /* 0x00026c0001a17983 */ /* 0x000ee20000100800 */
[----:B--2---:R-:W-:-:S03]  /*9530*/  IADD3.X R0, R25, UR9, RZ, P2, !PT ;  /* 0x0000000919007c10 */ /* 0x004fc600097fe4ff */
[----:B------:R1:W-:Y:S04]  /*9540*/  STL [R1+0x240], R2 ;  /* 0x0002400201007387 */ /* 0x0003e80000100800 */
[----:B------:R-:W2:Y:S04]  /*9550*/  LDL R170, [R1+0x270] ;  /* 0x0002700001aa7983 */ /* 0x000ea80000100800 */
[----:B------:R4:W-:Y:S04]  /*9560*/  STL [R1+0x248], R0 ;  /* 0x0002480001007387 */ /* 0x0009e80000100800 */
[----:B------:R-:W2:Y:S04]  /*9570*/  LDL R159, [R1+0x274] ;  /* 0x00027400019f7983 */ /* 0x000ea80000100800 */
        /* <DEDUP_REMOVED lines=21> */
[----:B-1----:R-:W2:Y:S04]  /*96d0*/  LDL R2, [R1+0x33c] ;  /* 0x00033c0001027983 */ /* 0x002ea80000100800 */
[----:B------:R-:W2:Y:S04]  /*96e0*/  LDL R15, [R1+0x340] ;  /* 0x00034000010f7983 */ /* 0x000ea80000100800 */
[----:B------:R-:W2:Y:S04]  /*96f0*/  LDL R9, [R1+0x344] ;  /* 0x0003440001097983 */ /* 0x000ea80000100800 */
[----:B----4-:R-:W4:Y:S04]  /*9700*/  LDL R0, [R1+0x250] ;  /* 0x0002500001007983 */ /* 0x010f280000100800 */
[----:B------:R-:W4:Y:S04]  /*9710*/  LDL R150, [R1+0x348] ;  /* 0x0003480001967983 */ /* 0x000f280000100800 */
[----:B------:R-:W4:Y:S04]  /*9720*/  LDL R151, [R1+0x34c] ;  /* 0x00034c0001977983 */ /* 0x000f280000100800 */
[----:B------:R-:W-:Y:S04]  /*9730*/  STL [R1], RZ ;  /* 0x000000ff01007387 */ /* 0x000fe80000100800 */
[----:B------:R-:W-:Y:S04]  /*9740*/  STL [R1+0x4], RZ ;  /* 0x000004ff01007387 */ /* 0x000fe80000100800 */
        /* <DEDUP_REMOVED lines=106> */
[----:B------:R-:W-:Y:S01]  /*9df0*/  STL [R1+0x1b0], RZ ;  /* 0x0001b0ff01007387 */ /* 0x000fe20000100800 */
[----:B------:R-:W-:-:S03]  /*9e00*/  SHF.R.S32.HI R10, RZ, 0x1f, R16 ;  /* 0x0000001fff0a7819 */ /* 0x000fc60000011410 */
[----:B------:R-:W-:Y:S04]  /*9e10*/  STL [R1+0x1b4], RZ ;  /* 0x0001b4ff01007387 */ /* 0x000fe80000100800 */
[----:B------:R-:W-:Y:S04]  /*9e20*/  STL [R1+0x1b8], RZ ;  /* 0x0001b8ff01007387 */ /* 0x000fe80000100800 */
[----:B------:R-:W-:Y:S04]  /*9e30*/  STL [R1+0x1bc], RZ ;  /* 0x0001bcff01007387 */ /* 0x000fe80000100800 */
[----:B------:R-:W-:Y:S01]  /*9e40*/  STL [R1+0x1c0], RZ ;  /* 0x0001c0ff01007387 */ /* 0x000fe20000100800 */
[----:B------:R-:W-:-:S03]  /*9e50*/  LEA.HI.X R11, R16, R11, R10, 0x3, P1 ;  /* 0x0000000b100b7211 */ /* 0x000fc600008f1c0a */
[----:B------:R-:W-:Y:S04]  /*9e60*/  STL [R1+0x1c4], RZ ;  /* 0x0001c4ff01007387 */ /* 0x000fe80000100800 */
[----:B------:R-:W-:Y:S04]  /*9e70*/  STL [R1+0x1c8], RZ ;  /* 0x0001c8ff01007387 */ /* 0x000fe80000100800 */
[----:B------:R-:W-:Y:S04]  /*9e80*/  STL [R1+0x1cc], RZ ;  /* 0x0001ccff01007387 */ /* 0x000fe80000100800 */
[----:B------:R-:W-:Y:S01]  /*9e90*/  STL [R1+0x1d0], RZ ;  /* 0x0001d0ff01007387 */ /* 0x000fe20000100800 */
[----:B------:R-:W-:-:S03]  /*9ea0*/  IADD3.X R6, R11, UR5, RZ, P0, !PT ;  /* 0x000000050b067c10 */ /* 0x000fc600087fe4ff */
[----:B------:R-:W-:Y:S01]  /*9eb0*/  STL [R1+0x1d4], RZ ;  /* 0x0001d4ff01007387 */ /* 0x000fe20000100800 */
[----:B---3--:R-:W-:-:S03]  /*9ec0*/  SHF.R.S32.HI R11, RZ, 0x1f, R161 ;  /* 0x0000001fff0b7819 */ /* 0x008fc600000114a1 */
[----:B------:R-:W-:Y:S04]  /*9ed0*/  STL [R1+0x1d8], RZ ;  /* 0x0001d8ff01007387 */ /* 0x000fe80000100800 */
[----:B------:R-:W-:Y:S04]  /*9ee0*/  STL [R1+0x1dc], RZ ;  /* 0x0001dcff01007387 */ /* 0x000fe80000100800 */
[----:B------:R-:W-:Y:S01]  /*9ef0*/  STL [R1+0x1e0], RZ ;  /* 0x0001e0ff01007387 */ /* 0x000fe20000100800 */
[----:B--2---:R-:W-:-:S03]  /*9f00*/  SHF.R.S32.HI R12, RZ, 0x1f, R170 ;  /* 0x0000001fff0c7819 */ /* 0x004fc600000114aa */
[----:B------:R-:W-:Y:S01]  /*9f10*/  STL [R1+0x1e4], RZ ;  /* 0x0001e4ff01007387 */ /* 0x000fe20000100800 */
[----:B------:R-:W-:-:S03]  /*9f20*/  SHF.L.U64.HI R10, R16, 0x2, R10 ;  /* 0x00000002100a7819 */ /* 0x000fc6000001020a */
[----:B------:R-:W-:Y:S01]  /*9f30*/  STL [R1+0x1e8], RZ ;  /* 0x0001e8ff01007387 */ /* 0x000fe20000100800 */
[----:B------:R-:W-:-:S03]  /*9f40*/  SHF.L.U64.HI R10, R161, 0x2, R11 ;  /* 0x00000002a10a7819 */ /* 0x000fc6000001020b */
[----:B------:R-:W-:Y:S01]  /*9f50*/  STL [R1+0x1ec], RZ ;  /* 0x0001ecff01007387 */ /* 0x000fe20000100800 */
[----:B------:R-:W-:-:S03]  /*9f60*/  SHF.R.S32.HI R13, RZ, 0x1f, R159 ;  /* 0x0000001fff0d7819 */ /* 0x000fc6000001149f */
[----:B------:R-:W-:Y:S01]  /*9f70*/  STL [R1+0x1f0], RZ ;  /* 0x0001f0ff01007387 */ /* 0x000fe20000100800 */
[----:B------:R-:W-:-:S03]  /*9f80*/  SHF.L.U64.HI R11, R170, 0x2, R12 ;  /* 0x00000002aa0b7819 */ /* 0x000fc6000001020c */
[----:B------:R-:W-:Y:S04]  /*9f90*/  STL [R1+0x1f4], RZ ;  /* 0x0001f4ff01007387 */ /* 0x000fe80000100800 */
[----:B------:R-:W-:Y:S01]  /*9fa0*/  STL [R1+0x1f8], RZ ;  /* 0x0001f8ff01007387 */ /* 0x000fe20000100800 */
[----:B------:R-:W-:-:S03]  /*9fb0*/  SHF.R.S32.HI R123, RZ, 0x1f, R168 ;  /* 0x0000001fff7b7819 */ /* 0x000fc600000114a8 */
[----:B------:R-:W-:Y:S04]  /*9fc0*/  STL [R1+0x1fc], RZ ;  /* 0x0001fcff01007387 */ /* 0x000fe80000100800 */
[----:B------:R1:W5:Y:S04]  /*9fd0*/  LDL.LU R161, [R1+0x3f4] ;  /* 0x0003f40001a17983 */ /* 0x0003680000300800 */
[----:B------:R1:W5:Y:S01]  /*9fe0*/  LDL.LU R170, [R1+0x3f0] ;  /* 0x0003f00001aa7983 */ /* 0x0003620000300800 */
[----:B------:R-:W-:-:S03]  /*9ff0*/  SHF.R.S32.HI R124, RZ, 0x1f, R157 ;  /* 0x0000001fff7c7819 */ /* 0x000fc6000001149d */
[----:B------:R2:W-:Y:S01]  /*a000*/  STL [R1+0x2b4], R10 ;  /* 0x0002b40a01007387 */ /* 0x0005e20000100800 */
[----:B------:R-:W-:Y:S02]  /*a010*/  SHF.R.S32.HI R125, RZ, 0x1f, R166 ;  /* 0x0000001fff7d7819 */ /* 0x000fe400000114a6 */
[----:B--2---:R-:W-:Y:S02]  /*a020*/  SHF.L.U64.HI R10, R159, 0x2, R13 ;  /* 0x000000029f0a7819 */ /* 0x004fe4000001020d */
[----:B------:R1:W5:Y:S04]  /*a030*/  LDL.LU R159, [R1+0x3ec] ;  /* 0x0003ec00019f7983 */ /* 0x0003680000300800 */
[----:B------:R2:W-:Y:S01]  /*a040*/  STL [R1+0x2bc], R11 ;  /* 0x0002bc0b01007387 */ /* 0x0005e20000100800 */
[----:B------:R-:W-:-:S02]  /*a050*/  SHF.R.S32.HI R126, RZ, 0x1f, R155 ;  /* 0x0000001fff7e7819 */ /* 0x000fc4000001149b */
[----:B--2---:R-:W-:Y:S02]  /*a060*/  SHF.L.U64.HI R11, R168, 0x2, R123 ;  /* 0x00000002a80b7819 */ /* 0x004fe4000001027b */
[----:B------:R1:W5:Y:S04]  /*a070*/  LDL.LU R168, [R1+0x3e8] ;  /* 0x0003e80001a87983 */ /* 0x0003680000300800 */
        /* <DEDUP_REMOVED lines=68> */
[----:B------:R2:W-:Y:S02]  /*a4c0*/  STL [R1+0x304], R11 ;  /* 0x0003040b01007387 */ /* 0x0005e40000100800 */
[----:B--2---:R-:W-:-:S02]  /*a4d0*/  SHF.L.U64.HI R11, R18, 0x2, R141 ;  /* 0x00000002120b7819 */ /* 0x004fc4000001028d */
[----:B------:R1:W5:Y:S04]  /*a4e0*/  LDL.LU R18, [R1+0x3a0] ;  /* 0x0003a00001127983 */ /* 0x0003680000300800 */
[----:B------:R2:W-:Y:S02]  /*a4f0*/  STL [R1+0x308], R10 ;  /* 0x0003080a01007387 */ /* 0x0005e40000100800 */
[----:B--2---:R-:W-:Y:S02]  /*a500*/  SHF.L.U64.HI R10, R7, 0x2, R142 ;  /* 0x00000002070a7819 */ /* 0x004fe4000001028e */
[----:B------:R1:W5:Y:S04]  /*a510*/  LDL.LU R7, [R1+0x39c] ;  /* 0x00039c0001077983 */ /* 0x0003680000300800 */
[----:B------:R2:W-:Y:S02]  /*a520*/  STL [R1+0x30c], R11 ;  /* 0x00030c0b01007387 */ /* 0x0005e40000100800 */
[----:B--2---:R-:W-:-:S02]  /*a530*/  SHF.L.U64.HI R11, R8, 0x2, R143 ;  /* 0x00000002080b7819 */ /* 0x004fc4000001028f */
[----:B------:R-:W2:Y:S01]  /*a540*/  LDL.LU R8, [R1+0x398] ;  /* 0x0003980001087983 */ /* 0x000ea20000300800 */
[----:B------:R-:W-:Y:S02]  /*a550*/  SHF.R.S32.HI R144, RZ, 0x1f, R2 ;  /* 0x0000001fff907819 */ /* 0x000fe40000011402 */
[----:B------:R-:W-:Y:S01]  /*a560*/  SHF.R.S32.HI R145, RZ, 0x1f, R15 ;  /* 0x0000001fff917819 */ /* 0x000fe2000001140f */
[----:B------:R3:W-:Y:S01]  /*a570*/  STL [R1+0x310], R10 ;  /* 0x0003100a01007387 */ /* 0x0007e20000100800 */
[----:B------:R-:W-:Y:S02]  /*a580*/  SHF.R.S32.HI R146, RZ, 0x1f, R9 ;  /* 0x0000001fff927819 */ /* 0x000fe40000011409 */
[----:B----4-:R-:W-:Y:S02]  /*a590*/  SHF.R.S32.HI R147, RZ, 0x1f, R0 ;  /* 0x0000001fff937819 */ /* 0x010fe40000011400 */
[----:B---3--:R-:W-:Y:S02]  /*a5a0*/  SHF.L.U64.HI R10, R2, 0x2, R144 ;  /* 0x00000002020a7819 */ /* 0x008fe40000010290 */
[----:B------:R1:W5:Y:S04]  /*a5b0*/  LDL.LU R2, [R1+0x394] ;  /* 0x0003940001027983 */ /* 0x0003680000300800 */
[----:B------:R3:W-:Y:S01]  /*a5c0*/  STL [R1+0x314], R11 ;  /* 0x0003140b01007387 */ /* 0x0007e20000100800 */
[----:B------:R-:W-:-:S02]  /*a5d0*/  SHF.R.S32.HI R148, RZ, 0x1f, R150 ;  /* 0x0000001fff947819 */ /* 0x000fc40000011496 */
[----:B------:R-:W-:Y:S02]  /*a5e0*/  SHF.R.S32.HI R149, RZ, 0x1f, R151 ;  /* 0x0000001fff957819 */ /* 0x000fe40000011497 */
[----:B---3--:R-:W-:Y:S02]  /*a5f0*/  SHF.L.U64.HI R11, R15, 0x2, R145 ;  /* 0x000000020f0b7819 */ /* 0x008fe40000010291 */
[----:B------:R1:W5:Y:S04]  /*a600*/  LDL.LU R15, [R1+0x390] ;  /* 0x00039000010f7983 */ /* 0x0003680000300800 */
[----:B------:R3:W-:Y:S01]  /*a610*/  STL [R1+0x318], R10 ;  /* 0x0003180a01007387 */ /* 0x0007e20000100800 */
[----:B------:R-:W-:Y:S02]  /*a620*/  SHF.L.U64.HI R12, R0, 0x2, R147 ;  /* 0x00000002000c7819 */ /* 0x000fe40000010293 */
[----:B---3--:R-:W-:-:S02]  /*a630*/  SHF.L.U64.HI R10, R9, 0x2, R146 ;  /* 0x00000002090a7819 */ /* 0x008fc40000010292 */
[----:B------:R1:W5:Y:S04]  /*a640*/  LDL.LU R9, [R1+0x38c] ;  /* 0x00038c0001097983 */ /* 0x0003680000300800 */
[----:B------:R3:W-:Y:S04]  /*a650*/  STL [R1+0x31c], R11 ;  /* 0x00031c0b01007387 */ /* 0x0007e80000100800 */
[----:B------:R1:W5:Y:S04]  /*a660*/  LDL.LU R0, [R1+0x388] ;  /* 0x0003880001007983 */ /* 0x0003680000300800 */
[----:B------:R4:W-:Y:S01]  /*a670*/  STL [R1+0x320], R10 ;  /* 0x0003200a01007387 */ /* 0x0009e20000100800 */
[----:B---3--:R-:W-:-:S03]  /*a680*/  SHF.L.U64.HI R11, R150, 0x2, R148 ;  /* 0x00000002960b7819 */ /* 0x008fc60000010294 */
[----:B------:R-:W-:Y:S01]  /*a690*/  STL [R1+0x324], R12 ;  /* 0x0003240c01007387 */ /* 0x000fe20000100800 */
[----:B----4-:R-:W-:-:S03]  /*a6a0*/  SHF.L.U64.HI R10, R151, 0x2, R149 ;  /* 0x00000002970a7819 */ /* 0x010fc60000010295 */
[----:B------:R-:W-:Y:S04]  /*a6b0*/  STL [R1+0x328], R11 ;  /* 0x0003280b01007387 */ /* 0x000fe80000100800 */
[----:B------:R-:W-:Y:S01]  /*a6c0*/  STL [R1+0x32c], R10 ;  /* 0x00032c0a01007387 */ /* 0x000fe20000100800 */
[C---:B------:R-:W-:Y:S01]  /*a6d0*/  SHF.L.U64.HI R3, R4.reuse, 0x2, R3 ;  /* 0x0000000204037819 */ /* 0x040fe20000010203 */
[----:B------:R-:W-:Y:S01]  /*a6e0*/  IMAD.SHL.U32 R4, R4, 0x4, RZ ;  /* 0x0000000404047824 */ /* 0x000fe200078e00ff */
[----:B------:R-:W-:Y:S01]  /*a6f0*/  CS2R R24, SRZ ;  /* 0x0000000000187805 */ /* 0x000fe2000001ff00 */
[----:B------:R-:W-:Y:S01]  /*a700*/  IMAD.MOV.U32 R14, RZ, RZ, RZ ;  /* 0x000000ffff0e7224 */ /* 0x000fe200078e00ff */
        /* <DEDUP_REMOVED lines=62> */
[----:B------:R-:W-:Y:S01]  /*aaf0*/  CS2R R150, SRZ ;  /* 0x0000000000967805 */ /* 0x000fe2000001ff00 */
[----:B------:R-:W-:Y:S01]  /*ab00*/  UMOV UR13, 0x1 ;  /* 0x00000001000d7882 */ /* 0x000fe20000000000 */
[----:B------:R-:W-:Y:S01]  /*ab10*/  UMOV UR14, 0xffffffff ;  /* 0xffffffff000e7882 */ /* 0x000fe20000000000 */
[----:B--2---:R-:W-:-:S05]  /*ab20*/  SHF.R.S32.HI R8, RZ, 0x5, R8 ;  /* 0x00000005ff087819 */ /* 0x004fca0000011408 */
[----:B------:R2:W-:Y:S02]  /*ab30*/  STL [R1+0x258], R8 ;  /* 0x0002580801007387 */ /* 0x0005e40000100800 */
[----:B--2---:R-:W-:-:S05]  /*ab40*/  VIADD R8, R8, 0xfffffffe ;  /* 0xfffffffe08087836 */ /* 0x004fca0000000000 */
[----:B------:R1:W-:Y:S02]  /*ab50*/  STL [R1+0x368], R8 ;  /* 0x0003680801007387 */ /* 0x0003e40000100800 */
.L_x_1:
[----:B------:R-:W-:Y:S01]  /*ab60*/  STL.64 [R1+0x5c8], R250 ;  /* 0x0005c8fa01007387 */ /* 0x000fe20000100a00 */
[----:B------:R-:W-:Y:S01]  /*ab70*/  UIADD3 UR14, UR14, 0x1, URZ ;  /* 0x000000010e0e7890 */ /* 0x000fe2000fffe03f */
[----:B------:R-:W-:-:S04]  /*ab80*/  DEPBAR.LE SB0, 0x2 ;  /* 0x000080800000791a */ /* 0x000fc80000000000 */
[----:B------:R-:W-:Y:S04]  /*ab90*/  STL.64 [R1+0x5c0], R248 ;  /* 0x0005c0f801007387 */ /* 0x000fe80000100a00 */
        /* <DEDUP_REMOVED lines=38> */
[----:B-----5:R-:W-:Y:S04]  /*ae00*/  STL.64 [R1+0x488], R170 ;  /* 0x000488aa01007387 */ /* 0x020fe80000100a00 */
        /* <DEDUP_REMOVED lines=22> */
[----:B------:R2:W-:Y:S04]  /*af70*/  STL.64 [R1+0x3d0], R124 ;  /* 0x0003d07c01007387 */ /* 0x0005e80000100a00 */
[----:B--2---:R-:W2:Y:S04]  /*af80*/  LDL.LU.64 R124, [R1] ;  /* 0x00000000017c7983 */ /* 0x004ea80000300a00 */
[----:B------:R-:W2:Y:S04]  /*af90*/  LDL.LU.64 R126, [R1+0x8] ;  /* 0x00000800017e7983 */ /* 0x000ea80000300a00 */
        /* <DEDUP_REMOVED lines=61> */
[----:B------:R-:W2:Y:S01]  /*b370*/  LDL.LU.64 R250, [R1+0x1f8] ;  /* 0x0001f80001fa7983 */ /* 0x000ea20000300a00 */
[----:B------:R-:W-:Y:S01]  /*b380*/  UISETP.GT.AND UP0, UPT, UR14, 0x2, UPT ;  /* 0x000000020e00788c */ /* 0x000fe2000bf04270 */
[----:B------:R-:W-:Y:S03]  /*b390*/  BAR.SYNC.DEFER_BLOCKING 0x0 ;  /* 0x0000000000007b1d */ /* 0x000fe60000010000 */
[----:B------:R-:W-:-:S04]  /*b3a0*/  USEL UR14, UR14, URZ, !UP0 ;  /* 0x0000003f0e0e7287 */ /* 0x000fc8000c000000 */
[----:B------:R-:W-:Y:S02]  /*b3b0*/  ULEA UR4, UR14, UR12, 0xe ;  /* 0x0000000c0e047291 */ /* 0x000fe4000f8e703f */
[----:B------:R-:W-:Y:S01]  /*b3c0*/  ULEA UR5, UR14, UR12, 0xf ;  /* 0x0000000c0e057291 */ /* 0x000fe2000f8e783f */
[----:B-1----:R-:W3:Y:S01]  /*b3d0*/  LDL R8, [R1+0x368] ;  /* 0x0003680001087983 */ /* 0x002ee20000100800 */
[----:B------:R-:W-:Y:S02]  /*b3e0*/  UIADD3 UR4, UR4, 0x18000, URZ ;  /* 0x0001800004047890 */ /* 0x000fe4000fffe03f */
[----:B------:R-:W-:Y:S01]  /*b3f0*/  USHF.R.U32.HI UR5, URZ, 0x4, UR5 ;  /* 0x000000043f057899 */ /* 0x000fe20008011605 */
[----:B------:R-:W-:Y:S01]  /*b400*/  STL [R1+0x3a8], R16 ;  /* 0x0003a81001007387 */ /* 0x000fe20000100800 */
[----:B------:R-:W-:Y:S02]  /*b410*/  USHF.R.U32.HI UR4, URZ, 0x4, UR4 ;  /* 0x000000043f047899 */ /* 0x000fe40008011604 */
[----:B------:R-:W-:Y:S01]  /*b420*/  USGXT.U32 UR6, UR5, 0xe ;  /* 0x0000000e0506789a */ /* 0x000fe20008000000 */
[----:B------:R-:W-:Y:S01]  /*b430*/  STL [R1+0x388], R9 ;  /* 0x0003880901007387 */ /* 0x000fe20000100800 */
[----:B------:R-:W-:Y:S01]  /*b440*/  USGXT.U32 UR8, UR4, 0xe ;  /* 0x0000000e0408789a */ /* 0x000fe20008000000 */
[----:B------:R-:W-:Y:S01]  /*b450*/  UMOV UR7, 0x40000040 ;  /* 0x4000004000077882 */ /* 0x000fe20000000000 */
[----:B------:R-:W-:Y:S01]  /*b460*/  UMOV UR5, 0x40000040 ;  /* 0x4000004000057882 */ /* 0x000fe20000000000 */
[----:B------:R-:W-:-:S04]  /*b470*/  UIADD3 UR10, UP1, UR6, 0x2, URZ ;  /* 0x00000002060a7890 */ /* 0x000fc8000ff3e03f */
[----:B------:R-:W-:Y:S01]  /*b480*/  UMOV UR4, UR8 ;  /* 0x0000000800047c82 */ /* 0x000fe20008000000 */
[----:B------:R-:W-:Y:S01]  /*b490*/  UIADD3 UR8, UP0, UR8, 0x2, URZ ;  /* 0x0000000208087890 */ /* 0x000fe2000ff1e03f */
[----:B--2---:R-:W-:-:S06]  /*b4a0*/  WARPGROUP.ARRIVE ;  /* 0x00000000000079c5 */ /* 0x004fcc0000000000 */
[----:B------:R-:W-:Y:S01]  /*b4b0*/  HGMMA.64x256x8.F32.TF32 R124, gdesc[UR4], R124, gsb0 ;  /* 0x07e00000047c79f0 */ /* 0x000fe2000800287c */
[----:B------:R-:W-:Y:S01]  /*b4c0*/  UMOV UR4, URZ ;  /* 0x0000003f00047c82 */ /* 0x000fe20008000000 */
[----:B------:R-:W-:Y:S01]  /*b4d0*/  UMOV UR5, URZ ;  /* 0x0000003f00057c82 */ /* 0x000fe20008000000 */
[----:B------:R-:W-:Y:S02]  /*b4e0*/  UIADD3.X UR9, UR4, 0x40000040, URZ, UP0, !UPT ;  /* 0x4000004004097890 */ /* 0x000fe400087fe43f */
[----:B------:R-:W-:Y:S02]  /*b4f0*/  UIADD3.X UR11, UR5, 0x40000040, URZ, UP1, !UPT ;  /* 0x40000040050b7890 */ /* 0x000fe40008ffe43f */
[----:B------:R-:W-:Y:S02]  /*b500*/  UIADD3.64 UR20, UR8, 0x2, URZ ;  /* 0x0000000208147897 */ /* 0x000fe4000fffe03f */
[----:B------:R-:W-:Y:S02]  /*b510*/  UIADD3.64 UR22, UR10, 0x2, URZ ;  /* 0x000000020a167897 */ /* 0x000fe4000fffe03f */
[----:B------:R-:W-:-:S02]  /*b520*/  UIADD3.64 UR26, UR10, 0x4, URZ ;  /* 0x000000040a1a7897 */ /* 0x000fc4000fffe03f */
[----:B------:R-:W-:Y:S01]  /*b530*/  UIADD3.64 UR24, UR8, 0x4, URZ ;  /* 0x0000000408187897 */ /* 0x000fe2000fffe03f */
[----:B------:R-:W-:Y:S02]  /*b540*/  WARPGROUP.DEPBAR.LE gsb0, 0x0 ;  /* 0x00008000000079c5 */ /* 0x000fe40000010000 */
[----:B------:R-:W-:-:S12]  /*b550*/  WARPGROUP.ARRIVE ;  /* 0x00000000000079c5 */ /* 0x000fd80000000000 */
[----:B------:R-:W-:Y:S03]  /*b560*/  HGMMA.64x256x8.F32.TF32 R124, gdesc[UR8], R124, gsb0 ;  /* 0x07e00000087c79f0 */ /* 0x000fe6000800287c */
[----:B------:R-:W-:Y:S02]  /*b570*/  WARPGROUP.DEPBAR.LE gsb0, 0x0 ;  /* 0x00008000000079c5 */ /* 0x000fe40000010000 */
[----:B------:R-:W-:-:S15]  /*b580*/  WARPGROUP.ARRIVE ;  /* 0x00000000000079c5 */ /* 0x000fde0000000000 */
[----:B------:R-:W-:-:S08]  /*b590*/  NOP ;  /* 0x0000000000007918 */ /* 0x000fd00000000000 */
[----:B------:R-:W-:Y:S03]  /*b5a0*/  HGMMA.64x256x8.F32.TF32 R124, gdesc[UR20], R124, gsb0 ;  /* 0x07e00000147c79f0 */ /* 0x000fe6000800287c */
[----:B------:R-:W-:Y:S02]  /*b5b0*/  WARPGROUP.DEPBAR.LE gsb0, 0x0 ;  /* 0x00008000000079c5 */ /* 0x000fe40000010000 */
[----:B------:R-:W-:-:S15]  /*b5c0*/  WARPGROUP.ARRIVE ;  /* 0x00000000000079c5 */ /* 0x000fde0000000000 */
[----:B------:R-:W-:-:S08]  /*b5d0*/  NOP ;  /* 0x0000000000007918 */ /* 0x000fd00000000000 */
[----:B------:R-:W-:Y:S03]  /*b5e0*/  HGMMA.64x256x8.F32.TF32 R124, gdesc[UR24], R124, gsb0 ;  /* 0x07e00000187c79f0 */ /* 0x000fe6000800287c */
[----:B------:R-:W-:Y:S02]  /*b5f0*/  WARPGROUP.DEPBAR.LE gsb0, 0x0 ;  /* 0x00008000000079c5 */ /* 0x000fe40000010000 */
[----:B------:R-:W-:Y:S04]  /*b600*/  STL.64 [R1], R124 ;  /* 0x0000007c01007387 */ /* 0x000fe80000100a00 */
        /* <DEDUP_REMOVED lines=63> */
[----:B-1----:R-:W2:Y:S04]  /*ba00*/  LDL.LU.64 R250, [R1+0x5c8] ;  /* 0x0005c80001fa7983 */ /* 0x002ea80000300a00 */
[----:B------:R-:W4:Y:S04]  /*ba10*/  LDL.LU.64 R248, [R1+0x5c0] ;  /* 0x0005c00001f87983 */ /* 0x000f280000300a00 */
        /* <DEDUP_REMOVED lines=62> */
[----:B------:R-:W-:Y:S01]  /*be00*/  UIADD3.64 UR4, UR8, 0x1fe, URZ ;  /* 0x000001fe08047897 */ /* 0x000fe2000fffe03f */
[----:B------:R-:W-:Y:S01]  /*be10*/  ISETP.GT.AND P1, PT, R5, RZ, PT ;  /* 0x000000ff0500720c */ /* 0x000fe20003f24270 */
[----:B------:R-:W-:Y:S01]  /*be20*/  UIADD3.64 UR20, UR8, 0x202, URZ ;  /* 0x0000020208147897 */ /* 0x000fe2000fffe03f */
[----:B---3--:R-:W-:Y:S01]  /*be30*/  ISETP.GE.AND P0, PT, R14, R8, PT ;  /* 0x000000080e00720c */ /* 0x008fe20003f06270 */
[----:B------:R-:W-:Y:S01]  /*be40*/  UIADD3 UR13, UR13, 0x1, URZ ;  /* 0x000000010d0d7890 */ /* 0x000fe2000fffe03f */
[----:B------:R-:W3:Y:S04]  /*be50*/  LDL R9, [R1+0x330] ;  /* 0x0003300001097983 */ /* 0x000ee80000100800 */
[----:B------:R-:W4:Y:S04]  /*be60*/  LDL R16, [R1+0x32c] ;  /* 0x00032c0001107983 */ /* 0x000f280000100800 */
[----:B------:R-:W4:Y:S04]  /*be70*/  LDL R13, [R1+0x348] ;  /* 0x00034800010d7983 */ /* 0x000f280000100800 */
[----:B------:R-:W4:Y:S01]  /*be80*/  LDL R12, [R1+0x328] ;  /* 0x00032800010c7983 */ /* 0x000f220000100800 */
[----:B--2---:R-:W-:-:S06]  /*be90*/  WARPGROUP.ARRIVE ;  /* 0x00000000000079c5 */ /* 0x004fcc0000000000 */
[----:B------:R-:W-:Y:S01]  /*bea0*/  HGMMA.64x256x8.F32.TF32 R24, gdesc[UR4], R24, gsb0 ;  /* 0x07e00000041879f0 */ /* 0x000fe20008002818 */
[----:B------:R-:W-:Y:S01]  /*beb0*/  UIADD3.64 UR4, UR8, 0x200, URZ ;  /* 0x0000020008047897 */ /* 0x000fe2000fffe03f */
[----:B------:R-:W-:Y:S01]  /*bec0*/  UMOV UR6, UR10 ;  /* 0x0000000a00067c82 */ /* 0x000fe20008000000 */
[----:B------:R-:W-:Y:S01]  /*bed0*/  UMOV UR7, UR11 ;  /* 0x0000000b00077c82 */ /* 0x000fe20008000000 */
[----:B------:R-:W-:Y:S02]  /*bee0*/  WARPGROUP.DEPBAR.LE gsb0, 0x0 ;  /* 0x00008000000079c5 */ /* 0x000fe40000010000 */
[----:B------:R-:W-:-:S15]  /*bef0*/  WARPGROUP.ARRIVE ;  /* 0x00000000000079c5 */ /* 0x000fde0000000000 */
[----:B------:R-:W-:-:S07]  /*bf00*/  NOP ;  /* 0x0000000000007918 */ /* 0x000fce0000000000 */
        /* <DEDUP_REMOVED lines=8> */
[----:B------:R-:W-:Y:S01]  /*bf90*/  SEL R8, RZ, 0x4, !P1 ;  /* 0x00000004ff087807 */ /* 0x000fe20004800000 */
[----:B------:R-:W-:Y:S01]  /*bfa0*/  UISETP.GT.AND UP0, UPT, UR13, 0x2, UPT ;  /* 0x000000020d00788c */ /* 0x000fe2000bf04270 */
[----:B------:R-:W-:Y:S02]  /*bfb0*/  ISETP.GT.AND P1, PT, R5, 0x1, PT ;  /* 0x000000010500780c */ /* 0x000fe40003f24270 */
[----:B------:R-:W-:Y:S01]  /*bfc0*/  SEL R8, R8, RZ, !P0 ;  /* 0x000000ff08087207 */ /* 0x000fe20004000000 */
[----:B------:R-:W-:-:S03]  /*bfd0*/  USEL UR13, UR13, URZ, !UP0 ;  /* 0x0000003f0d0d7287 */ /* 0x000fc6000c000000 */
[----:B------:R-:W-:Y:S02]  /*bfe0*/  ISETP.NE.U32.AND P2, PT, R8, RZ, PT ;  /* 0x000000ff0800720c */ /* 0x000fe40003f45070 */
[----:B------:R-:W-:Y:S01]  /*bff0*/  SEL R8, RZ, 0x4, !P1 ;  /* 0x00000004ff087807 */ /* 0x000fe20004800000 */
[----:B------:R-:W-:-:S03]  /*c000*/  ULEA UR4, UR13, UR12, 0xe ;  /* 0x0000000c0d047291 */ /* 0x000fc6000f8e703f */
[----:B------:R-:W-:Y:S01]  /*c010*/  SEL R8, R8, RZ, !P0 ;  /* 0x000000ff08087207 */ /* 0x000fe20004000000 */
[----:B------:R1:W-:Y:S03]  /*c020*/  STL [R1+0x38c], R15 ;  /* 0x00038c0f01007387 */ /* 0x0003e60000100800 */
[----:B------:R-:W-:Y:S01]  /*c030*/  ISETP.NE.U32.AND P1, PT, R8, RZ, PT ;  /* 0x000000ff0800720c */ /* 0x000fe20003f25070 */
[----:B------:R-:W-:Y:S02]  /*c040*/  VIADD R8, R15, UR4 ;  /* 0x000000040f087c36 */ /* 0x000fe40008000000 */
[----:B-1----:R-:W2:Y:S01]  /*c050*/  LDL R15, [R1+0x34c] ;  /* 0x00034c00010f7983 */ /* 0x002ea20000100800 */
[----:B------:R-:W-:Y:S02]  /*c060*/  WARPGROUP.DEPBAR.LE gsb0, 0x0 ;  /* 0x00008000000079c5 */ /* 0x000fe40000010000 */
[----:B------:R-:W-:-:S06]  /*c070*/  WARPGROUP.ARRIVE ;  /* 0x00000000000079c5 */ /* 0x000fcc0000000000 */
[----:B------:R-:W-:Y:S03]  /*c080*/  HGMMA.64x256x8.F32.TF32 R24, gdesc[UR8], R24, gsb0 ;  /* 0x07e00000081879f0 */ /* 0x000fe60008002818 */
[----:B------:R-:W-:Y:S02]  /*c090*/  WARPGROUP.DEPBAR.LE gsb0, 0x0 ;  /* 0x00008000000079c5 */ /* 0x000fe40000010000 */
[----:B------:R-:W-:Y:S04]  /*c0a0*/  STL [R1+0x3cc], R137 ;  /* 0x0003cc8901007387 */ /* 0x000fe80000100800 */
[----:B------:R-:W-:Y:S04]  /*c0b0*/  STL [R1+0x3c8], R138 ;  /* 0x0003c88a01007387 */ /* 0x000fe80000100800 */
[----:B------:R-:W-:Y:S04]  /*c0c0*/  STL [R1+0x3c4], R139 ;  /* 0x0003c48b01007387 */ /* 0x000fe80000100800 */
[----:B------:R1:W-:Y:S04]  /*c0d0*/  STL [R1+0x3c0], R140 ;  /* 0x0003c08c01007387 */ /* 0x0003e80000100800 */
[----:B-1----:R-:W3:Y:S04]  /*c0e0*/  LDL R140, [R1+0x250] ;  /* 0x00025000018c7983 */ /* 0x002ee80000100800 */
[----:B------:R-:W-:Y:S04]  /*c0f0*/  STL [R1+0x3bc], R141 ;  /* 0x0003bc8d01007387 */ /* 0x000fe80000100800 */
[----:B------:R-:W-:Y:S04]  /*c100*/  STL [R1+0x3b8], R142 ;  /* 0x0003b88e01007387 */ /* 0x000fe80000100800 */
[----:B------:R-:W-:Y:S04]  /*c110*/  STL [R1+0x3b4], R143 ;  /* 0x0003b48f01007387 */ /* 0x000fe80000100800 */
[----:B------:R-:W-:Y:S04]  /*c120*/  STL [R1+0x3b0], R144 ;  /* 0x0003b09001007387 */ /* 0x000fe80000100800 */
[----:B------:R-:W-:Y:S04]  /*c130*/  STL [R1+0x3ac], R145 ;  /* 0x0003ac9101007387 */ /* 0x000fe80000100800 */
[----:B------:R-:W-:Y:S04]  /*c140*/  STL [R1+0x3a4], R146 ;  /* 0x0003a49201007387 */ /* 0x000fe80000100800 */
[----:B------:R-:W-:Y:S01]  /*c150*/  STL [R1+0x3a0], R147 ;  /* 0x0003a09301007387 */ /* 0x000fe20000100800 */
[----:B------:R-:W-:-:S03]  /*c160*/  IMAD.MOV.U32 R10, RZ, RZ, R7 ;  /* 0x000000ffff0a7224 */ /* 0x000fc600078e0007 */
[----:B------:R1:W-:Y:S01]  /*c170*/  STL [R1+0x39c], R148 ;  /* 0x00039c9401007387 */ /* 0x0003e20000100800 */
[----:B------:R-:W-:Y:S01]  /*c180*/  IMAD.MOV.U32 R11, RZ, RZ, R6 ;  /* 0x000000ffff0b7224 */ /* 0x000fe200078e0006 */
[----:B------:R-:W-:Y:S06]  /*c190*/  BAR.SYNC.DEFER_BLOCKING 0x0 ;  /* 0x0000000000007b1d */ /* 0x000fec0000010000 */
[----:B------:R1:W-:Y:S04]  /*c1a0*/  STL [R1+0x398], R149 ;  /* 0x0003989501007387 */ /* 0x0003e80000100800 */
[----:B------:R-:W-:Y:S04]  /*c1b0*/  STL [R1+0x394], R150 ;  /* 0x0003949601007387 */ /* 0x000fe80000100800 */
[----:B------:R1:W-:Y:S04]  /*c1c0*/  STL [R1+0x390], R151 ;  /* 0x0003909701007387 */ /* 0x0003e80000100800 */
[----:B------:R-:W4:Y:S04]  /*c1d0*/  LDL R139, [R1+0x324] ;  /* 0x00032400018b7983 */ /* 0x000f280000100800 */
[----:B------:R-:W4:Y:S04]  /*c1e0*/  LDL R138, [R1+0x384] ;  /* 0x00038400018a7983 */ /* 0x000f280000100800 */
[----:B------:R-:W-:Y:S01]  /*c1f0*/  @!PT LDS RZ, [RZ] ;  /* 0x00000000fffff984 */ /* 0x000fe20000000800 */
[----:B------:R-:W-:Y:S01]  /*c200*/  @!PT LDS RZ, [RZ] ;  /* 0x00000000fffff984 */ /* 0x000fe20000000800 */
[----:B------:R-:W-:Y:S01]  /*c210*/  @!PT LDS RZ, [RZ] ;  /* 0x00000000fffff984 */ /* 0x000fe20000000800 */
[----:B------:R3:W-:Y:S04]  /*c220*/  LDGSTS.E [R8+0x18000], desc[UR16][R10.64], P2 ;  /* 0x180000000a087fae */ /* 0x0007e80009121850 */
[----:B------:R-:W4:Y:S01]  /*c230*/  LDL R137, [R1+0x344] ;  /* 0x0003440001897983 */ /* 0x000f220000100800 */
[----:B---3--:R-:W-:-:S05]  /*c240*/  IADD3 R10, P2, R140, R7, RZ ;  /* 0x000000078c0a7210 */ /* 0x008fca0007f5e0ff */
[----:B------:R-:W-:Y:S02]  /*c250*/  IMAD.X R11, R6, 0x1, R9, P2 ;  /* 0x00000001060b7824 */ /* 0x000fe400010e0609 */
[----:B------:R-:W3:Y:S04]  /*c260*/  LDL R9, [R1+0x320] ;  /* 0x0003200001097983 */ /* 0x000ee80000100800 */
[----:B------:R1:W-:Y:S01]  /*c270*/  LDGSTS.E [R8+0x18004], desc[UR16][R10.64], P1 ;  /* 0x180040000a087fae */ /* 0x0003e20008921850 */
[----:B------:R-:W-:-:S04]  /*c280*/  ISETP.GT.AND P1, PT, R5, 0x2, PT ;  /* 0x000000020500780c */ /* 0x000fc80003f24270 */
[----:B-1----:R-:W-:Y:S02]  /*c290*/  SEL R10, RZ, 0x4, !P1 ;  /* 0x00000004ff0a7807 */ /* 0x002fe40004800000 */
[----:B------:R-:W-:Y:S02]  /*c2a0*/  ISETP.GT.AND P1, PT, R5, 0x3, PT ;  /* 0x000000030500780c */ /* 0x000fe40003f24270 */
[----:B------:R-:W-:-:S04]  /*c2b0*/  SEL R10, R10, RZ, !P0 ;  /* 0x000000ff0a0a7207 */ /* 0x000fc80004000000 */
[----:B------:R-:W-:Y:S02]  /*c2c0*/  ISETP.NE.U32.AND P2, PT, R10, RZ, PT ;  /* 0x000000ff0a00720c */ /* 0x000fe40003f45070 */
[----:B------:R-:W-:-:S04]  /*c2d0*/  SEL R10, RZ, 0x4, !P1 ;  /* 0x00000004ff0a7807 */ /* 0x000fc80004800000 */
[----:B------:R-:W-:-:S04]  /*c2e0*/  SEL R10, R10, RZ, !P0 ;  /* 0x000000ff0a0a7207 */ /* 0x000fc80004000000 */
[----:B------:R-:W-:Y:S02]  /*c2f0*/  ISETP.NE.U32.AND P1, PT, R10, RZ, PT ;  /* 0x000000ff0a00720c */ /* 0x000fe40003f25070 */
[-C--:B--2---:R-:W-:Y:S02]  /*c300*/  LEA R10, P3, R15, R7.reuse, 0x2 ;  /* 0x000000070f0a7211 */ /* 0x084fe400078610ff */
[----:B------:R-:W2:Y:S03]  /*c310*/  LDL R15, [R1+0x31c] ;  /* 0x00031c00010f7983 */ /* 0x000ea60000100800 */
[----:B----4-:R-:W-:Y:S02]  /*c320*/  IMAD.X R11, R6, 0x1, R16, P3 ;  /* 0x00000001060b7824 */ /* 0x010fe400018e0610 */
[----:B------:R-:W4:Y:S04]  /*c330*/  LDL R16, [R1+0x340] ;  /* 0x0003400001107983 */ /* 0x000f280000100800 */
[----:B------:R1:W-:Y:S02]  /*c340*/  LDGSTS.E [R8+0x18008], desc[UR16][R10.64], P2 ;  /* 0x180080000a087fae */ /* 0x0003e40009121850 */
[----:B-1----:R-:W-:-:S02]  /*c350*/  LEA R10, P2, R13, R7, 0x2 ;  /* 0x000000070d0a7211 */ /* 0x002fc400078410ff */
[----:B------:R-:W2:Y:S03]  /*c360*/  LDL R13, [R1+0x33c] ;  /* 0x00033c00010d7983 */ /* 0x000ea60000100800 */
[----:B------:R-:W-:Y:S02]  /*c370*/  IMAD.X R11, R6, 0x1, R12, P2 ;  /* 0x00000001060b7824 */ /* 0x000fe400010e060c */
[----:B------:R-:W2:Y:S04]  /*c380*/  LDL R12, [R1+0x318] ;  /* 0x00031800010c7983 */ /* 0x000ea80000100800 */
[----:B------:R1:W-:Y:S01]  /*c390*/  LDGSTS.E [R8+0x1800c], desc[UR16][R10.64], P1 ;  /* 0x1800c0000a087fae */ /* 0x0003e20008921850 */
[----:B------:R-:W-:-:S04]  /*c3a0*/  ISETP.GT.AND P1, PT, R5, 0x4, PT ;  /* 0x000000040500780c */ /* 0x000fc80003f24270 */
[----:B-1----:R-:W-:Y:S02]  /*c3b0*/  SEL R8, RZ, 0x4, !P1 ;  /* 0x00000004ff087807 */ /* 0x002fe40004800000 */
[----:B------:R-:W-:Y:S02]  /*c3c0*/  ISETP.GT.AND P1, PT, R5, 0x5, PT ;  /* 0x000000050500780c */ /* 0x000fe40003f24270 */
[----:B------:R-:W-:-:S04]  /*c3d0*/  SEL R8, R8, RZ, !P0 ;  /* 0x000000ff08087207 */ /* 0x000fc80004000000 */
[----:B------:R-:W-:Y:S02]  /*c3e0*/  ISETP.NE.U32.AND P2, PT, R8, RZ, PT ;  /* 0x000000ff0800720c */ /* 0x000fe40003f45070 */
[----:B------:R-:W-:Y:S02]  /*c3f0*/  SEL R8, RZ, 0x4, !P1 ;  /* 0x00000004ff087807 */ /* 0x000fe40004800000 */
[-C--:B------:R-:W-:Y:S02]  /*c400*/  LEA R10, P3, R140, R7.reuse, 0x2 ;  /* 0x000000078c0a7211 */ /* 0x080fe400078610ff */
[----:B------:R-:W-:Y:S01]  /*c410*/  SEL R8, R8, RZ, !P0 ;  /* 0x000000ff08087207 */ /* 0x000fe20004000000 */
[----:B------:R-:W2:Y:S02]  /*c420*/  LDL R140, [R1+0x338] ;  /* 0x00033800018c7983 */ /* 0x000ea40000100800 */
[----:B------:R-:W-:Y:S01]  /*c430*/  IMAD.X R11, R6, 0x1, R139, P3 ;  /* 0x00000001060b7824 */ /* 0x000fe200018e068b */
[----:B------:R-:W-:Y:S01]  /*c440*/  ISETP.NE.U32.AND P1, PT, R8, RZ, PT ;  /* 0x000000ff0800720c */ /* 0x000fe20003f25070 */
[----:B------:R-:W-:Y:S01]  /*c450*/  VIADD R8, R138, UR4 ;  /* 0x000000048a087c36 */ /* 0x000fe20008000000 */
[----:B------:R-:W2:Y:S04]  /*c460*/  LDL R139, [R1+0x314] ;  /* 0x00031400018b7983 */ /* 0x000ea80000100800 */
[----:B------:R-:W2:Y:S04]  /*c470*/  LDL R138, [R1+0x380] ;  /* 0x00038000018a7983 */ /* 0x000ea80000100800 */
[----:B------:R1:W-:Y:S02]  /*c480*/  LDGSTS.E [R8+0x18000], desc[UR16][R10.64], P2 ;  /* 0x180000000a087fae */ /* 0x0003e40009121850 */
[----:B-1----:R-:W-:-:S02]  /*c490*/  LEA R10, P2, R137, R7, 0x2 ;  /* 0x00000007890a7211 */ /* 0x002fc400078410ff */
[----:B------:R-:W2:Y:S03]  /*c4a0*/  LDL R137, [R1+0x334] ;  /* 0x0003340001897983 */ /* 0x000ea60000100800 */
[----:B---3--:R-:W-:Y:S02]  /*c4b0*/  IMAD.X R11, R6, 0x1, R9, P2 ;  /* 0x00000001060b7824 */ /* 0x008fe400010e0609 */
        /* <DEDUP_REMOVED lines=10> */
[-C--:B----4-:R-:W-:Y:S02]  /*c560*/  LEA R10, P3, R16, R7.reuse, 0x2 ;  /* 0x00000007100a7211 */ /* 0x090fe400078610ff */
[----:B------:R-:W4:Y:S03]  /*c570*/  LDL R16, [R1+0x2b0] ;  /* 0x0002b00001107983 */ /* 0x000f260000100800 */
[----:B--2---:R-:W-:Y:S02]  /*c580*/  IMAD.X R11, R6, 0x1, R15, P3 ;  /* 0x00000001060b7824 */ /* 0x004fe400018e060f */
[----:B------:R-:W2:Y:S04]  /*c590*/  LDL R15, [R1+0x30c] ;  /* 0x00030c00010f7983 */ /* 0x000ea80000100800 */
        /* <DEDUP_REMOVED lines=50> */
[----:B------:R-:W-:Y:S02]  /*c8c0*/  LEA R10, P3, R140, R7, 0x2 ;  /* 0x000000078c0a7211 */ /* 0x000fe400078610ff */
[----:B------:R-:W-:Y:S01]  /*c8d0*/  SEL R8, R8, RZ, !P0 ;  /* 0x000000ff08087207 */ /* 0x000fe20004000000 */
[----:B------:R-:W2:Y:S02]  /*c8e0*/  LDL R140, [R1+0x29c] ;  /* 0x00029c00018c7983 */ /* 0x000ea40000100800 */
[----:B------:R-:W-:Y:S01]  /*c8f0*/  IMAD.X R11, R6, 0x1, R139, P3 ;  /* 0x00000001060b7824 */ /* 0x000fe200018e068b */
[----:B------:R-:W-:Y:S01]  /*c900*/  ISETP.NE.U32.AND P1, PT, R8, RZ, PT ;  /* 0x000000ff0800720c */ /* 0x000fe20003f25070 */
[----:B------:R-:W2:Y:S01]  /*c910*/  LDL R139, [R1+0x2f4] ;  /* 0x0002f400018b7983 */ /* 0x000ea20000100800 */
[----:B------:R-:W-:-:S03]  /*c920*/  VIADD R8, R138, UR4 ;  /* 0x000000048a087c36 */ /* 0x000fc60008000000 */
[----:B------:R-:W2:Y:S04]  /*c930*/  LDL R138, [R1+0x378] ;  /* 0x00037800018a7983 */ /* 0x000ea80000100800 */
[----:B------:R1:W-:Y:S02]  /*c940*/  LDGSTS.E [R8+0x18000], desc[UR16][R10.64], P2 ;  /* 0x180000000a087fae */ /* 0x0003e40009121850 */
[----:B-1----:R-:W-:Y:S02]  /*c950*/  LEA R10, P2, R137, R7, 0x2 ;  /* 0x00000007890a7211 */ /* 0x002fe400078410ff */
[----:B------:R-:W2:Y:S03]  /*c960*/  LDL R137, [R1+0x298] ;  /* 0x0002980001897983 */ /* 0x000ea60000100800 */
[----:B---3--:R-:W-:-:S02]  /*c970*/  IMAD.X R11, R6, 0x1, R9, P2 ;  /* 0x00000001060b7824 */ /* 0x008fc400010e0609 */
        /* <DEDUP_REMOVED lines=25> */
[----:B------:R-:W-:-:S04]  /*cb10*/  SEL R8, RZ, 0x4, !P1 ;  /* 0x00000004ff087807 */ /* 0x000fc80004800000 */
[----:B------:R-:W-:Y:S02]  /*cb20*/  SEL R8, R8, RZ, !P0 ;  /* 0x000000ff08087207 */ /* 0x000fe40004000000 */
[-C--:B------:R-:W-:Y:S02]  /*cb30*/  LEA R10, P3, R140, R7.reuse, 0x2 ;  /* 0x000000078c0a7211 */ /* 0x080fe400078610ff */
[----:B------:R-:W2:Y:S01]  /*cb40*/  LDL R140, [R1+0x264] ;  /* 0x00026400018c7983 */ /* 0x000ea20000100800 */
[----:B------:R-:W-:Y:S02]  /*cb50*/  ISETP.NE.U32.AND P1, PT, R8, RZ, PT ;  /* 0x000000ff0800720c */ /* 0x000fe40003f25070 */
[----:B------:R-:W-:Y:S02]  /*cb60*/  IMAD.X R11, R6, 0x1, R139, P3 ;  /* 0x00000001060b7824 */ /* 0x000fe400018e068b */
        /* <DEDUP_REMOVED lines=34> */
[----:B------:R-:W-:Y:S02]  /*cd90*/  LEA R10, P3, R140, R7, 0x2 ;  /* 0x000000078c0a7211 */ /* 0x000fe400078610ff */
[----:B------:R-:W2:Y:S01]  /*cda0*/  LDL R140, [R1+0x260] ;  /* 0x00026000018c7983 */ /* 0x000ea20000100800 */
[----:B------:R-:W-:Y:S02]  /*cdb0*/  ISETP.NE.U32.AND P1, PT, R8, RZ, PT ;  /* 0x000000ff0800720c */ /* 0x000fe40003f25070 */
[----:B------:R-:W-:Y:S02]  /*cdc0*/  IMAD.X R11, R6, 0x1, R139, P3 ;  /* 0x00000001060b7824 */ /* 0x000fe400018e068b */
        /* <DEDUP_REMOVED lines=65> */
[----:B------:R-:W-:-:S03]  /*d1e0*/  ISETP.GT.AND P1, PT, R5, 0x1c, PT ;  /* 0x0000001c0500780c */ /* 0x000fc60003f24270 */
[----:B------:R-:W2:Y:S01]  /*d1f0*/  LDL.LU R148, [R1+0x24c] ;  /* 0x00024c0001947983 */ /* 0x000ea20000300800 */
[----:B-1----:R-:W-:Y:S02]  /*d200*/  SEL R8, RZ, 0x4, !P1 ;  /* 0x00000004ff087807 */ /* 0x002fe40004800000 */
[----:B------:R-:W-:Y:S02]  /*d210*/  ISETP.GT.AND P1, PT, R5, 0x1d, PT ;  /* 0x0000001d0500780c */ /* 0x000fe40003f24270 */
[----:B------:R-:W-:-:S04]  /*d220*/  SEL R8, R8, RZ, !P0 ;  /* 0x000000ff08087207 */ /* 0x000fc80004000000 */
[----:B------:R-:W-:Y:S02]  /*d230*/  ISETP.NE.U32.AND P2, PT, R8, RZ, PT ;  /* 0x000000ff0800720c */ /* 0x000fe40003f45070 */
[----:B------:R-:W-:Y:S02]  /*d240*/  SEL R8, RZ, 0x4, !P1 ;  /* 0x00000004ff087807 */ /* 0x000fe40004800000 */
[----:B------:R-:W-:Y:S02]  /*d250*/  LEA R10, P3, R140, R7, 0x2 ;  /* 0x000000078c0a7211 */ /* 0x000fe400078610ff */
[----:B------:R-:W-:-:S03]  /*d260*/  SEL R8, R8, RZ, !P0 ;  /* 0x000000ff08087207 */ /* 0x000fc60004000000 */
[----:B------:R-:W-:Y:S01]  /*d270*/  IMAD.X R11, R6, 0x1, R139, P3 ;  /* 0x00000001060b7824 */ /* 0x000fe200018e068b */
[----:B------:R-:W-:Y:S01]  /*d280*/  ISETP.NE.U32.AND P1, PT, R8, RZ, PT ;  /* 0x000000ff0800720c */ /* 0x000fe20003f25070 */
[----:B------:R-:W-:-:S05]  /*d290*/  VIADD R8, R138, UR4 ;  /* 0x000000048a087c36 */ /* 0x000fca0008000000 */
[----:B------:R1:W-:Y:S02]  /*d2a0*/  LDGSTS.E [R8+0x18000], desc[UR16][R10.64], P2 ;  /* 0x180000000a087fae */ /* 0x0003e40009121850 */
[----:B-1----:R-:W-:-:S05]  /*d2b0*/  LEA R10, P2, R137, R7, 0x2 ;  /* 0x00000007890a7211 */ /* 0x002fca00078410ff */
[----:B---3--:R-:W-:Y:S02]  /*d2c0*/  IMAD.X R11, R6, 0x1, R9, P2 ;  /* 0x00000001060b7824 */ /* 0x008fe400010e0609 */
[----:B------:R-:W3:Y:S04]  /*d2d0*/  LDL.LU R9, [R1+0x248] ;  /* 0x0002480001097983 */ /* 0x000ee80000300800 */
[----:B------:R1:W-:Y:S01]  /*d2e0*/  LDGSTS.E [R8+0x18004], desc[UR16][R10.64], P1 ;  /* 0x180040000a087fae */ /* 0x0003e20008921850 */
[----:B------:R-:W-:-:S03]  /*d2f0*/  ISETP.GT.AND P1, PT, R5, 0x1e, PT ;  /* 0x0000001e0500780c */ /* 0x000fc60003f24270 */
[----:B------:R-:W3:Y:S01]  /*d300*/  LDL.LU R142, [R1+0x22c] ;  /* 0x00022c00018e7983 */ /* 0x000ee20000300800 */
[----:B------:R-:W-:-:S03]  /*d310*/  ULEA UR4, UR13, UR12, 0xf ;  /* 0x0000000c0d047291 */ /* 0x000fc6000f8e783f */
[----:B------:R-:W3:Y:S01]  /*d320*/  LDL.LU R145, [R1+0x23c] ;  /* 0x00023c0001917983 */ /* 0x000ee20000300800 */
[----:B-1----:R-:W-:-:S03]  /*d330*/  SEL R10, RZ, 0x4, !P1 ;  /* 0x00000004ff0a7807 */ /* 0x002fc60004800000 */
[----:B------:R-:W3:Y:S01]  /*d340*/  LDL.LU R149, [R1+0x218] ;  /* 0x0002180001957983 */ /* 0x000ee20000300800 */
[----:B------:R-:W-:Y:S02]  /*d350*/  ISETP.GT.AND P1, PT, R5, 0x1f, PT ;  /* 0x0000001f0500780c */ /* 0x000fe40003f24270 */
[----:B------:R-:W-:Y:S01]  /*d360*/  SEL R10, R10, RZ, !P0 ;  /* 0x000000ff0a0a7207 */ /* 0x000fe20004000000 */
[----:B------:R-:W3:Y:S03]  /*d370*/  LDL.LU R151, [R1+0x228] ;  /* 0x0002280001977983 */ /* 0x000ee60000300800 */
[----:B------:R-:W-:Y:S01]  /*d380*/  ISETP.NE.U32.AND P2, PT, R10, RZ, PT ;  /* 0x000000ff0a00720c */ /* 0x000fe20003f45070 */
[----:B------:R-:W3:Y:S01]  /*d390*/  LDL.LU R137, [R1+0x204] ;  /* 0x0002040001897983 */ /* 0x000ee20000300800 */
[----:B------:R-:W-:-:S03]  /*d3a0*/  SEL R10, RZ, 0x4, !P1 ;  /* 0x00000004ff0a7807 */ /* 0x000fc60004800000 */
[----:B------:R-:W3:Y:S01]  /*d3b0*/  LDL.LU R138, [R1+0x20c] ;  /* 0x00020c00018a7983 */ /* 0x000ee20000300800 */
[----:B------:R-:W-:-:S03]  /*d3c0*/  SEL R10, R10, RZ, !P0 ;  /* 0x000000ff0a0a7207 */ /* 0x000fc60004000000 */
[----:B------:R-:W3:Y:S01]  /*d3d0*/  LDL.LU R139, [R1+0x214] ;  /* 0x00021400018b7983 */ /* 0x000ee20000300800 */
[----:B------:R-:W-:-:S03]  /*d3e0*/  ISETP.NE.U32.AND P1, PT, R10, RZ, PT ;  /* 0x000000ff0a00720c */ /* 0x000fc60003f25070 */
[----:B------:R-:W3:Y:S01]  /*d3f0*/  LDL.LU R140, [R1+0x21c] ;  /* 0x00021c00018c7983 */ /* 0x000ee20000300800 */
[----:B----4-:R-:W-:-:S03]  /*d400*/  LEA R10, P3, R16, R7, 0x2 ;  /* 0x00000007100a7211 */ /* 0x010fc600078610ff */
[----:B------:R-:W4:Y:S04]  /*d410*/  LDL.LU R141, [R1+0x224] ;  /* 0x00022400018d7983 */ /* 0x000f280000300800 */
[----:B------:R-:W4:Y:S04]  /*d420*/  LDL.LU R143, [R1+0x234] ;  /* 0x00023400018f7983 */ /* 0x000f280000300800 */
[----:B------:R-:W4:Y:S01]  /*d430*/  LDL.LU R144, [R1+0x200] ;  /* 0x0002000001907983 */ /* 0x000f220000300800 */
[----:B--2---:R-:W-:Y:S02]  /*d440*/  IMAD.X R11, R6, 0x1, R12, P3 ;  /* 0x00000001060b7824 */ /* 0x004fe400018e060c */
[----:B------:R-:W1:Y:S03]  /*d450*/  S2R R12, SR_TID.X ;  /* 0x00000000000c7919 */ /* 0x000e660000002100 */
[----:B------:R2:W-:Y:S02]  /*d460*/  LDGSTS.E [R8+0x18008], desc[UR16][R10.64], P2 ;  /* 0x180080000a087fae */ /* 0x0005e40009121850 */
[----:B--2---:R-:W-:-:S05]  /*d470*/  LEA R10, P2, R15, R7, 0x2 ;  /* 0x000000070f0a7211 */ /* 0x004fca00078410ff */
[----:B------:R-:W-:-:S05]  /*d480*/  IMAD.X R11, R6, 0x1, R13, P2 ;  /* 0x00000001060b7824 */ /* 0x000fca00010e060d */
[----:B------:R2:W-:Y:S01]  /*d490*/  LDGSTS.E [R8+0x1800c], desc[UR16][R10.64], P1 ;  /* 0x1800c0000a087fae */ /* 0x0005e20008921850 */
[----:B-1----:R-:W-:Y:S01]  /*d4a0*/  LOP3.LUT R12, R12, 0x1f, RZ, 0xc0, !PT ;  /* 0x0000001f0c0c7812 */ /* 0x002fe200078ec0ff */
[----:B------:R-:W1:Y:S03]  /*d4b0*/  S2R R13, SR_TID.X ;  /* 0x00000000000d7919 */ /* 0x000e660000002100 */
[----:B------:R-:W-:Y:S01]  /*d4c0*/  ISETP.GE.AND P1, PT, R12, R5, PT ;  /* 0x000000050c00720c */ /* 0x000fe20003f26270 */
[----:B------:R-:W0:Y:S01]  /*d4d0*/  LDGDEPBAR ;  /* 0x00000000000079af */ /* 0x000e220000000000 */
[----:B------:R-:W1:Y:S02]  /*d4e0*/  S2R R12, SR_TID.X ;  /* 0x00000000000c7919 */ /* 0x000e640000002100 */
[----:B--2---:R-:W-:-:S04]  /*d4f0*/  SEL R8, RZ, 0x4, P1 ;  /* 0x00000004ff087807 */ /* 0x004fc80000800000 */
[----:B------:R-:W-:-:S04]  /*d500*/  SEL R8, R8, RZ, !P0 ;  /* 0x000000ff08087207 */ /* 0x000fc80004000000 */
[----:B------:R-:W-:Y:S02]  /*d510*/  ISETP.NE.U32.AND P0, PT, R8, RZ, PT ;  /* 0x000000ff0800720c */ /* 0x000fe40003f05070 */
[----:B-1----:R-:W-:Y:S02]  /*d520*/  LOP3.LUT R13, R13, 0x60, RZ, 0xc0, !PT ;  /* 0x000000600d0d7812 */ /* 0x002fe400078ec0ff */
[----:B------:R-:W-:Y:S02]  /*d530*/  LOP3.LUT R12, R12, 0x7f, RZ, 0xc0, !PT ;  /* 0x0000007f0c0c7812 */ /* 0x000fe400078ec0ff */
[----:B------:R-:W-:-:S03]  /*d540*/  SHF.R.U32.HI R16, RZ, 0x1, R13 ;  /* 0x00000001ff107819 */ /* 0x000fc6000001160d */
[----:B------:R-:W-:Y:S01]  /*d550*/  IMAD.SHL.U32 R15, R12, 0x4, RZ ;  /* 0x000000040c0f7824 */ /* 0x000fe200078e00ff */
[----:B------:R-:W-:-:S04]  /*d560*/  IADD3 R12, P1, R0, R148, RZ ;  /* 0x00000094000c7210 */ /* 0x000fc80007f3e0ff */
[----:B------:R-:W-:Y:S02]  /*d570*/  LOP3.LUT R15, R15, R16, RZ, 0x3c, !PT ;  /* 0x000000100f0f7212 */ /* 0x000fe400078e3cff */
[----:B------:R-:W2:Y:S03]  /*d580*/  LDL.LU R16, [R1+0x208] ;  /* 0x0002080001107983 */ /* 0x000ea60000300800 */
[----:B------:R-:W-:Y:S01]  /*d590*/  VIADD R8, R15, UR4 ;  /* 0x000000040f087c36 */ /* 0x000fe20008000000 */
[----:B------:R-:W4:Y:S04]  /*d5a0*/  LDL.LU R146, [R1+0x244] ;  /* 0x0002440001927983 */ /* 0x000f280000300800 */
[----:B------:R-:W4:Y:S04]  /*d5b0*/  LDL.LU R147, [R1+0x210] ;  /* 0x0002100001937983 */ /* 0x000f280000300800 */
[----:B------:R-:W4:Y:S04]  /*d5c0*/  LDL.LU R150, [R1+0x220] ;  /* 0x0002200001967983 */ /* 0x000f280000300800 */
[----:B------:R-:W4:Y:S01]  /*d5d0*/  LDL.LU R15, [R1+0x230] ;  /* 0x00023000010f7983 */ /* 0x000f220000300800 */
[----:B---3--:R-:W-:-:S05]  /*d5e0*/  IMAD.X R13, R9, 0x1, R2, P1 ;  /* 0x00000001090d7824 */ /* 0x008fca00008e0602 */
[----:B------:R-:W-:Y:S04]  /*d5f0*/  LDGSTS.E [R8], desc[UR16][R12.64], P0 ;  /* 0x000000000c087fae */ /* 0x000fe80008121850 */
[----:B------:R-:W3:Y:S01]  /*d600*/  LDL.LU R12, [R1+0x238] ;  /* 0x00023800010c7983 */ /* 0x000ee20000300800 */
[----:B------:R-:W-:-:S03]  /*d610*/  IADD3 R10, P1, R0, R145, RZ ;  /* 0x00000091000a7210 */ /* 0x000fc60007f3e0ff */
[----:B------:R-:W4:Y:S02]  /*d620*/  LDL.LU R13, [R1+0x240] ;  /* 0x00024000010d7983 */ /* 0x000f240000300800 */
[----:B---3--:R-:W-:-:S05]  /*d630*/  IMAD.X R11, R12, 0x1, R2, P1 ;  /* 0x000000010c0b7824 */ /* 0x008fca00008e0602 */
[----:B------:R1:W-:Y:S02]  /*d640*/  LDGSTS.E [R8+0x400], desc[UR16][R10.64], P0 ;  /* 0x004000000a087fae */ /* 0x0003e40008121850 */
[----:B-1----:R-:W-:-:S05]  /*d650*/  IADD3 R10, P1, R0, R142, RZ ;  /* 0x0000008e000a7210 */ /* 0x002fca0007f3e0ff */
[----:B------:R-:W-:-:S05]  /*d660*/  IMAD.X R11, R151, 0x1, R2, P1 ;  /* 0x00000001970b7824 */ /* 0x000fca00008e0602 */
[----:B------:R1:W-:Y:S02]  /*d670*/  LDGSTS.E [R8+0x800], desc[UR16][R10.64], P0 ;  /* 0x008000000a087fae */ /* 0x0003e40008121850 */
[----:B-1----:R-:W-:-:S05]  /*d680*/  IADD3 R10, P1, R0, R140, RZ ;  /* 0x0000008c000a7210 */ /* 0x002fca0007f3e0ff */
[----:B------:R-:W-:-:S05]  /*d690*/  IMAD.X R11, R149, 0x1, R2, P1 ;  /* 0x00000001950b7824 */ /* 0x000fca00008e0602 */
[----:B------:R1:W-:Y:S02]  /*d6a0*/  LDGSTS.E [R8+0xc00], desc[UR16][R10.64], P0 ;  /* 0x00c000000a087fae */ /* 0x0003e40008121850 */
[----:B-1----:R-:W-:-:S05]  /*d6b0*/  IADD3 R10, P1, R0, R138, RZ ;  /* 0x0000008a000a7210 */ /* 0x002fca0007f3e0ff */
[----:B--2---:R-:W-:-:S05]  /*d6c0*/  IMAD.X R11, R16, 0x1, R2, P1 ;  /* 0x00000001100b7824 */ /* 0x004fca00008e0602 */
        /* <DEDUP_REMOVED lines=81> */
[----:B------:R4:W-:Y:S04]  /*dbe0*/  LDGSTS.E [R8+0x7c00], desc[UR16][R10.64], P0 ;  /* 0x07c000000a087fae */ /* 0x0009e80008121850 */
[----:B------:R-:W2:Y:S01]  /*dbf0*/  LDL R8, [R1+0x360] ;  /* 0x0003600001087983 */ /* 0x000ea20000100800 */
[----:B----4-:R-:W-:-:S05]  /*dc00*/  IADD3 R10, P1, R0, R146, RZ ;  /* 0x00000092000a7210 */ /* 0x010fca0007f3e0ff */
[----:B------:R-:W-:Y:S02]  /*dc10*/  IMAD.X R11, R13, 0x1, R2, P1 ;  /* 0x000000010d0b7824 */ /* 0x000fe400008e0602 */
[----:B--2---:R-:W-:-:S05]  /*dc20*/  VIADD R8, R8, UR4 ;  /* 0x0000000408087c36 */ /* 0x004fca0008000000 */
        /* <DEDUP_REMOVED lines=90> */
[----:B------:R1:W-:Y:S01]  /*e1d0*/  LDGSTS.E [R8+0x7a00], desc[UR16][R10.64], P0 ;  /* 0x07a000000a087fae */ /* 0x0003e20008121850 */
[-C--:B------:R-:W-:Y:S02]  /*e1e0*/  IADD3 R20, P6, R20, R4.reuse, RZ ;  /* 0x0000000414147210 */ /* 0x080fe40007fde0ff */
[----:B------:R-:W-:Y:S02]  /*e1f0*/  IADD3 R156, P3, R156, R4, RZ ;  /* 0x000000049c9c7210 */ /* 0x000fe40007f7e0ff */
[----:B-1----:R-:W-:Y:S02]  /*e200*/  IADD3 R10, P1, R0, R18, RZ ;  /* 0x00000012000a7210 */ /* 0x002fe40007f3e0ff */
[----:B------:R-:W-:-:S03]  /*e210*/  IADD3 R18, P5, R18, R4, RZ ;  /* 0x0000000412127210 */ /* 0x000fc60007fbe0ff */
[C---:B------:R-:W-:Y:S01]  /*e220*/  IMAD.X R11, R17.reuse, 0x1, R2, P1 ;  /* 0x00000001110b7824 */ /* 0x040fe200008e0602 */
[-C--:B------:R-:W-:Y:S01]  /*e230*/  IADD3 R158, P4, R158, R4.reuse, RZ ;  /* 0x000000049e9e7210 */ /* 0x080fe20007f9e0ff */
[--C-:B------:R-:W-:Y:S01]  /*e240*/  IMAD.X R17, R17, 0x1, R3.reuse, P5 ;  /* 0x0000000111117824 */ /* 0x100fe200028e0603 */
[-C--:B------:R-:W-:Y:S02]  /*e250*/  IADD3 R160, P5, R160, R4.reuse, RZ ;  /* 0x00000004a0a07210 */ /* 0x080fe40007fbe0ff */
[----:B------:R1:W-:Y:S01]  /*e260*/  LDGSTS.E [R8+0x7e00], desc[UR16][R10.64], P0 ;  /* 0x07e000000a087fae */ /* 0x0003e20008121850 */
[-C--:B------:R-:W-:Y:S01]  /*e270*/  IADD3 R22, P0, R22, R4.reuse, RZ ;  /* 0x0000000416167210 */ /* 0x080fe20007f1e0ff */
[--C-:B------:R-:W-:Y:S01]  /*e280*/  IMAD.X R19, R19, 0x1, R3.reuse, P6 ;  /* 0x0000000113137824 */ /* 0x100fe200030e0603 */
        /* <DEDUP_REMOVED lines=95> */
[----:B------:R2:W-:Y:S01]  /*e880*/  STL [R1+0x204], R137 ;  /* 0x0002048901007387 */ /* 0x0005e20000100800 */
[-C--:B------:R-:W-:Y:S01]  /*e890*/  IADD3 R139, P5, R139, R4.reuse, RZ ;  /* 0x000000048b8b7210 */ /* 0x080fe20007fbe0ff */
[--C-:B------:R-:W-:Y:S01]  /*e8a0*/  IMAD.X R245, R245, 0x1, R3.reuse, P6 ;  /* 0x00000001f5f57824 */ /* 0x100fe200030e0603 */
[-C--:B------:R-:W-:Y:S01]  /*e8b0*/  IADD3 R250, P1, R250, R4.reuse, RZ ;  /* 0x00000004fafa7210 */ /* 0x080fe20007f3e0ff */
[--C-:B------:R-:W-:Y:S01]  /*e8c0*/  IMAD.X R237, R237, 0x1, R3.reuse, P2 ;  /* 0x00000001eded7824 */ /* 0x100fe200010e0603 */
[-C--:B------:R-:W-:Y:S01]  /*e8d0*/  IADD3 R140, P6, R140, R4.reuse, RZ ;  /* 0x000000048c8c7210 */ /* 0x080fe20007fde0ff */
[----:B------:R-:W-:Y:S01]  /*e8e0*/  IMAD.X R247, R247, 0x1, R3, P0 ;  /* 0x00000001f7f77824 */ /* 0x000fe200000e0603 */
[-C--:B------:R-:W-:Y:S01]  /*e8f0*/  IADD3 R252, P2, R252, R4.reuse, RZ ;  /* 0x00000004fcfc7210 */ /* 0x080fe20007f5e0ff */
[----:B------:R-:W-:Y:S01]  /*e900*/  VIADD R14, R14, 0x1 ;  /* 0x000000010e0e7836 */ /* 0x000fe20000000000 */
[----:B------:R-:W0:Y:S01]  /*e910*/  LDGDEPBAR ;  /* 0x00000000000079af */ /* 0x000e220000000000 */
[----:B------:R-:W-:-:S03]  /*e920*/  IADD3 R141, P0, R141, R4, RZ ;  /* 0x000000048d8d7210 */ /* 0x000fc60007f1e0ff */
[----:B--2---:R2:W5:Y:S01]  /*e930*/  LDL.LU R137, [R1+0x3cc] ;  /* 0x0003cc0001897983 */ /* 0x0045620000300800 */
[----:B------:R-:W-:-:S03]  /*e940*/  IMAD.X R249, R249, 0x1, R3, P1 ;  /* 0x00000001f9f97824 */ /* 0x000fc600008e0603 */
[----:B------:R3:W-:Y:S01]  /*e950*/  STL [R1+0x20c], R138 ;  /* 0x00020c8a01007387 */ /* 0x0007e20000100800 */
[-C--:B------:R-:W-:Y:S01]  /*e960*/  IADD3 R142, P1, R142, R4.reuse, RZ ;  /* 0x000000048e8e7210 */ /* 0x080fe20007f3e0ff */
[--C-:B------:R-:W-:Y:S01]  /*e970*/  IMAD.X R251, R251, 0x1, R3.reuse, P2 ;  /* 0x00000001fbfb7824 */ /* 0x100fe200010e0603 */
[-C--:B------:R-:W-:Y:S01]  /*e980*/  IADD3 R143, P2, R143, R4.reuse, RZ ;  /* 0x000000048f8f7210 */ /* 0x080fe20007f5e0ff */
[----:B---3--:R2:W5:Y:S04]  /*e990*/  LDL.LU R138, [R1+0x3c8] ;  /* 0x0003c800018a7983 */ /* 0x0085680000300800 */
[----:B------:R3:W-:Y:S01]  /*e9a0*/  STL [R1+0x214], R139 ;  /* 0x0002148b01007387 */ /* 0x0007e20000100800 */
[----:B------:R-:W-:Y:S01]  /*e9b0*/  IMAD.X R144, R144, 0x1, R3, P3 ;  /* 0x0000000190907824 */ /* 0x000fe200018e0603 */
[----:B------:R-:W-:-:S02]  /*e9c0*/  IADD3 R145, P3, R145, R4, RZ ;  /* 0x0000000491917210 */ /* 0x000fc40007f7e0ff */
[----:B---3--:R2:W5:Y:S04]  /*e9d0*/  LDL.LU R139, [R1+0x3c4] ;  /* 0x0003c400018b7983 */ /* 0x0085680000300800 */
[----:B------:R3:W-:Y:S01]  /*e9e0*/  STL [R1+0x21c], R140 ;  /* 0x00021c8c01007387 */ /* 0x0007e20000100800 */
[----:B------:R-:W-:-:S03]  /*e9f0*/  IMAD.X R16, R16, 0x1, R3, P4 ;  /* 0x0000000110107824 */ /* 0x000fc600020e0603 */
[----:B---3--:R2:W5:Y:S04]  /*ea00*/  LDL.LU R140, [R1+0x3c0] ;  /* 0x0003c000018c7983 */ /* 0x0085680000300800 */
[----:B------:R-:W3:Y:S04]  /*ea10*/  LDL R8, [R1+0x258] ;  /* 0x0002580001087983 */ /* 0x000ee80000100800 */
[----:B------:R4:W-:Y:S04]  /*ea20*/  STL [R1+0x224], R141 ;  /* 0x0002248d01007387 */ /* 0x0009e80000100800 */
[----:B----4-:R2:W5:Y:S04]  /*ea30*/  LDL.LU R141, [R1+0x3bc] ;  /* 0x0003bc00018d7983 */ /* 0x0105680000300800 */
        /* <DEDUP_REMOVED lines=9> */
[----:B----4-:R-:W1:Y:S01]  /*ead0*/  LDL.LU R16, [R1+0x3a8] ;  /* 0x0003a80001107983 */ /* 0x010e620000300800 */
[-C--:B------:R-:W-:Y:S01]  /*eae0*/  IADD3 R146, P4, R146, R4.reuse, RZ ;  /* 0x0000000492927210 */ /* 0x080fe20007f9e0ff */
[--C-:B------:R-:W-:Y:S01]  /*eaf0*/  IMAD.X R147, R147, 0x1, R3.reuse, P5 ;  /* 0x0000000193937824 */ /* 0x100fe200028e0603 */
[----:B------:R-:W-:Y:S01]  /*eb00*/  IADD3 R148, P5, R148, R4, RZ ;  /* 0x0000000494947210 */ /* 0x000fe20007fbe0ff */
[----:B------:R-:W-:-:S02]  /*eb10*/  IMAD.X R149, R149, 0x1, R3, P6 ;  /* 0x0000000195957824 */ /* 0x000fc400030e0603 */
[----:B------:R4:W-:Y:S01]  /*eb20*/  STL [R1+0x244], R146 ;  /* 0x0002449201007387 */ /* 0x0009e20000100800 */
[--C-:B------:R-:W-:Y:S02]  /*eb30*/  IMAD.X R150, R150, 0x1, R3.reuse, P0 ;  /* 0x0000000196967824 */ /* 0x100fe400000e0603 */
[--C-:B------:R-:W-:Y:S01]  /*eb40*/  IMAD.X R151, R151, 0x1, R3.reuse, P1 ;  /* 0x0000000197977824 */ /* 0x100fe200008e0603 */
[----:B----4-:R2:W5:Y:S04]  /*eb50*/  LDL.LU R146, [R1+0x3a4] ;  /* 0x0003a40001927983 */ /* 0x0105680000300800 */
[----:B------:R4:W-:Y:S01]  /*eb60*/  STL [R1+0x210], R147 ;  /* 0x0002109301007387 */ /* 0x0009e20000100800 */
[--C-:B------:R-:W-:Y:S02]  /*eb70*/  IMAD.X R15, R15, 0x1, R3.reuse, P2 ;  /* 0x000000010f0f7824 */ /* 0x100fe400010e0603 */
[--C-:B------:R-:W-:Y:S01]  /*eb80*/  IMAD.X R9, R9, 0x1, R3.reuse, P5 ;  /* 0x0000000109097824 */ /* 0x100fe200028e0603 */
[----:B----4-:R2:W5:Y:S04]  /*eb90*/  LDL.LU R147, [R1+0x3a0] ;  /* 0x0003a00001937983 */ /* 0x0105680000300800 */
[----:B------:R4:W-:Y:S01]  /*eba0*/  STL [R1+0x24c], R148 ;  /* 0x00024c9401007387 */ /* 0x0009e20000100800 */
[----:B------:R-:W-:-:S02]  /*ebb0*/  IMAD.X R12, R12, 0x1, R3, P3 ;  /* 0x000000010c0c7824 */ /* 0x000fc400018e0603 */
[----:B------:R-:W-:Y:S01]  /*ebc0*/  IMAD.X R13, R13, 0x1, R3, P4 ;  /* 0x000000010d0d7824 */ /* 0x000fe200020e0603 */
        /* <DEDUP_REMOVED lines=10> */
[----:B------:R2:W-:Y:S04]  /*ec70*/  STL [R1+0x238], R12 ;  /* 0x0002380c01007387 */ /* 0x0005e80000100800 */
[----:B----4-:R2:W5:Y:S04]  /*ec80*/  LDL.LU R9, [R1+0x388] ;  /* 0x0003880001097983 */ /* 0x0105680000300800 */
[----:B------:R2:W-:Y:S01]  /*ec90*/  STL [R1+0x240], R13 ;  /* 0x0002400d01007387 */ /* 0x0005e20000100800 */
[----:B------:R-:W-:Y:S01]  /*eca0*/  VIADD R5, R5, 0xffffffe0 ;  /* 0xffffffe005057836 */ /* 0x000fe20000000000 */
[----:B---3--:R-:W-:-:S02]  /*ecb0*/  ISETP.NE.U32.AND P0, PT, R8, R14, PT ;  /* 0x0000000e0800720c */ /* 0x008fc40003f05070 */
[----:B-1----:R-:W-:Y:S02]  /*ecc0*/  SHF.R.S32.HI R8, RZ, 0x1f, R16 ;  /* 0x0000001fff087819 */ /* 0x002fe40000011410 */
[C---:B------:R-:W-:Y:S02]  /*ecd0*/  LEA R7, P6, R16.reuse, R7, 0x2 ;  /* 0x0000000710077211 */ /* 0x040fe400078c10ff */
[----:B------:R-:W-:-:S05]  /*ece0*/  SHF.L.U64.HI R8, R16, 0x2, R8 ;  /* 0x0000000210087819 */ /* 0x000fca0000010208 */
[----:B------:R-:W-:Y:S02]  /*ecf0*/  IMAD.X R6, R6, 0x1, R8, P6 ;  /* 0x0000000106067824 */ /* 0x000fe400030e0608 */
[----:B--2---:R-:W-:Y:S05]  /*ed00*/  @P0 BRA `(.L_x_1) ;  /* 0xffffffbc00940947 */ /* 0x004fea000383ffff */
.L_x_0:
[----:B------:R-:W2:Y:S01]  /*ed10*/  LDL.LU R10, [R1+0x350] ;  /* 0x00035000010a7983 */ /* 0x000ea20000300800 */
[----:B------:R-:W-:-:S04]  /*ed20*/  DEPBAR.LE SB0, 0x0 ;  /* 0x000080000000791a */ /* 0x000fc80000000000 */
[----:B------:R-:W3:Y:S01]  /*ed30*/  LDL.LU R11, [R1+0x354] ;  /* 0x00035400010b7983 */ /* 0x000ee20000300800 */
[----:B------:R-:W1:Y:S01]  /*ed40*/  S2R R0, SR_TID.X ;  /* 0x0000000000007919 */ /* 0x000e620000002100 */
[----:B------:R-:W-:Y:S01]  /*ed50*/  IMAD.MOV.U32 R14, RZ, RZ, R24 ;  /* 0x000000ffff0e7224 */ /* 0x000fe200078e0018 */
[----:B------:R-:W-:Y:S01]  /*ed60*/  ULDC UR5, c[0x0][0x22c] ;  /* 0x00008b0000057ab9 */ /* 0x000fe20000000800 */
[----:B-----5:R-:W-:Y:S01]  /*ed70*/  IMAD.MOV.U32 R15, RZ, RZ, R26 ;  /* 0x000000ffff0f7224 */ /* 0x020fe200078e001a */
[----:B------:R-:W2:Y:S01]  /*ed80*/  LDL.LU R8, [R1+0x35c] ;  /* 0x00035c0001087983 */ /* 0x000ea20000300800 */
[----:B------:R-:W-:Y:S01]  /*ed90*/  IMAD.MOV.U32 R6, RZ, RZ, R25 ;  /* 0x000000ffff067224 */ /* 0x000fe200078e0019 */
[----:B------:R-:W-:Y:S01]  /*eda0*/  ULDC UR4, c[0x0][0x22c] ;  /* 0x00008b0000047ab9 */ /* 0x000fe20000000800 */
[----:B------:R-:W-:Y:S01]  /*edb0*/  IMAD.MOV.U32 R7, RZ, RZ, R27 ;  /* 0x000000ffff077224 */ /* 0x000fe200078e001b */
[----:B------:R-:W4:Y:S01]  /*edc0*/  LDL.LU R12, [R1] ;  /* 0x00000000010c7983 */ /* 0x000f220000300800 */
[----:B------:R-:W-:Y:S01]  /*edd0*/  IMAD.MOV.U32 R22, RZ, RZ, R41 ;  /* 0x000000ffff167224 */ /* 0x000fe200078e0029 */
[----:B------:R-:W-:Y:S01]  /*ede0*/  ULDC.64 UR6, c[0x0][0x220] ;  /* 0x0000880000067ab9 */ /* 0x000fe20000000a00 */
[----:B------:R-:W-:Y:S01]  /*edf0*/  VIADD R3, R9, 0x1 ;  /* 0x0000000109037836 */ /* 0x000fe20000000000 */
[----:B------:R-:W4:Y:S04]  /*ee00*/  LDL.LU R13, [R1+0x8] ;  /* 0x00000800010d7983 */ /* 0x000f280000300800 */
[----:B------:R-:W4:Y:S04]  /*ee10*/  LDL.LU R4, [R1+0x4] ;  /* 0x0000040001047983 */ /* 0x000f280000300800 */
[----:B------:R-:W4:Y:S01]  /*ee20*/  LDL.LU R5, [R1+0xc] ;  /* 0x00000c0001057983 */ /* 0x000f220000300800 */
[----:B-1----:R-:W-:-:S02]  /*ee30*/  IMAD.SHL.U32 R2, R0, 0x10, RZ ;  /* 0x0000001000027824 */ /* 0x002fc400078e00ff */
[----:B------:R-:W-:-:S03]  /*ee40*/  IMAD.SHL.U32 R0, R0, 0x40, RZ ;  /* 0x0000004000007824 */ /* 0x000fc600078e00ff */
[----:B------:R-:W-:Y:S02]  /*ee50*/  LOP3.LUT R2, R2, 0xf0, RZ, 0xc0, !PT ;  /* 0x000000f002027812 */ /* 0x000fe400078ec0ff */
[----:B------:R-:W-:-:S04]  /*ee60*/  LOP3.LUT R0, R0, 0x400, RZ, 0xc0, !PT ;  /* 0x0000040000007812 */ /* 0x000fc800078ec0ff */
[----:B------:R-:W-:Y:S01]  /*ee70*/  IADD3 R0, R0, UR12, R2 ;  /* 0x0000000c00007c10 */ /* 0x000fe2000fffe002 */
[----:B------:R-:W-:Y:S02]  /*ee80*/  IMAD.MOV.U32 R23, RZ, RZ, R43 ;  /* 0x000000ffff177224 */ /* 0x000fe400078e002b */
[----:B------:R-:W-:Y:S02]  /*ee90*/  IMAD.MOV.U32 R154, RZ, RZ, R61 ;  /* 0x000000ffff9a7224 */ /* 0x000fe400078e003d */
[----:B------:R-:W-:Y:S02]  /*eea0*/  IMAD.MOV.U32 R155, RZ, RZ, R63 ;  /* 0x000000ffff9b7224 */ /* 0x000fe400078e003f */
[----:B------:R-:W-:Y:S02]  /*eeb0*/  IMAD.MOV.U32 R158, RZ, RZ, R65 ;  /* 0x000000ffff9e7224 */ /* 0x000fe400078e0041 */
[----:B------:R-:W-:Y:S02]  /*eec0*/  IMAD.MOV.U32 R159, RZ, RZ, R67 ;  /* 0x000000ffff9f7224 */ /* 0x000fe400078e0043 */
[----:B------:R-:W-:-:S02]  /*eed0*/  IMAD.MOV.U32 R162, RZ, RZ, R69 ;  /* 0x000000ffffa27224 */ /* 0x000fc400078e0045 */
        /* <DEDUP_REMOVED lines=39> */
[----:B------:R-:W-:Y:S01]  /*f150*/  VIADD R2, R9, 0x2 ;  /* 0x0000000209027836 */ /* 0x000fe20000000000 */
[----:B------:R-:W-:Y:S01]  /*f160*/  BAR.SYNC.DEFER_BLOCKING 0x0 ;  /* 0x0000000000007b1d */ /* 0x000fe20000010000 */
[----:B--2---:R-:W-:-:S05]  /*f170*/  ISETP.GE.AND P0, PT, R8, R10, PT ;  /* 0x0000000a0800720c */ /* 0x004fca0003f06270 */
[----:B------:R-:W1:Y:S01]  /*f180*/  S2R R10, SR_TID.X ;  /* 0x00000000000a7919 */ /* 0x000e620000002100 */
[----:B------:R-:W-:Y:S01]  /*f190*/  ISETP.LT.AND P3, PT, R2, UR5, !P0 ;  /* 0x0000000502007c0c */ /* 0x000fe2000c761270 */
[----:B------:R-:W-:Y:S01]  /*f1a0*/  VIADD R2, R9, 0x3 ;  /* 0x0000000309027836 */ /* 0x000fe20000000000 */
[----:B------:R-:W-:Y:S01]  /*f1b0*/  ISETP.LT.AND P4, PT, R3, UR4, !P0 ;  /* 0x0000000403007c0c */ /* 0x000fe2000c781270 */
[----:B------:R-:W-:Y:S01]  /*f1c0*/  VIADD R3, R9, 0x4 ;  /* 0x0000000409037836 */ /* 0x000fe20000000000 */
[----:B------:R-:W-:Y:S01]  /*f1d0*/  ULDC UR4, c[0x0][0x22c] ;  /* 0x00008b0000047ab9 */ /* 0x000fe20000000800 */
[----:B------:R-:W-:Y:S01]  /*f1e0*/  ULDC UR5, c[0x0][0x22c] ;  /* 0x00008b0000057ab9 */ /* 0x000fe20000000800 */
[----:B------:R-:W-:Y:S01]  /*f1f0*/  ISETP.LT.AND P2, PT, R2, UR4, !P0 ;  /* 0x0000000402007c0c */ /* 0x000fe2000c741270 */
[----:B------:R-:W-:Y:S01]  /*f200*/  ULDC UR4, c[0x0][0x244] ;  /* 0x0000910000047ab9 */ /* 0x000fe20000000800 */
[----:B------:R-:W-:Y:S02]  /*f210*/  ISETP.LT.AND P1, PT, R3, UR5, !P0 ;  /* 0x0000000503007c0c */ /* 0x000fe4000c721270 */
[----:B---3--:R-:W-:-:S02]  /*f220*/  ISETP.LT.AND P5, PT, R9, R11, !P0 ;  /* 0x0000000b0900720c */ /* 0x008fc400047a1270 */
[----:B-1----:R-:W-:Y:S01]  /*f230*/  LOP3.LUT R10, R10, 0x60, RZ, 0xc0, !PT ;  /* 0x000000600a0a7812 */ /* 0x002fe200078ec0ff */
[----:B------:R-:W-:Y:S01]  /*f240*/  IMAD R3, R8, UR4, RZ ;  /* 0x0000000408037c24 */ /* 0x000fe2000f8e02ff */
[----:B------:R-:W-:Y:S01]  /*f250*/  ULDC UR5, c[0x0][0x248] ;  /* 0x0000920000057ab9 */ /* 0x000fe20000000800 */
[----:B------:R-:W-:Y:S02]  /*f260*/  ULDC UR4, c[0x0][0x22c] ;  /* 0x00008b0000047ab9 */ /* 0x000fe40000000800 */
[----:B------:R-:W-:Y:S02]  /*f270*/  IMAD R0, R10, 0x8, R0 ;  /* 0x000000080a007824 */ /* 0x000fe400078e0200 */
[----:B------:R-:W1:Y:S03]  /*f280*/  S2R R10, SR_TID.X ;  /* 0x00000000000a7919 */ /* 0x000e660000002100 */
[----:B----4-:R-:W-:Y:S01]  /*f290*/  STSM.16.M88.4 [R0], R12 ;  /* 0x0000000c00007844 */ /* 0x010fe20000000200 */
[----:B-1----:R-:W-:-:S04]  /*f2a0*/  LOP3.LUT R10, R10, 0x7f, RZ, 0xc0, !PT ;  /* 0x0000007f0a0a7812 */ /* 0x002fc800078ec0ff */
[----:B------:R-:W-:Y:S01]  /*f2b0*/  LEA R252, R10, UR12, 0x4 ;  /* 0x0000000c0afc7c11 */ /* 0x000fe2000f8e20ff */
[----:B------:R-:W-:Y:S06]  /*f2c0*/  BAR.SYNC.DEFER_BLOCKING 0x0 ;  /* 0x0000000000007b1d */ /* 0x000fec0000010000 */
[----:B------:R-:W1:Y:S02]  /*f2d0*/  LDS.128 R12, [R252] ;  /* 0x00000000fc0c7984 */ /* 0x000e640000000c00 */
[----:B------:R-:W-:Y:S06]  /*f2e0*/  BAR.SYNC.DEFER_BLOCKING 0x0 ;  /* 0x0000000000007b1d */ /* 0x000fec0000010000 */
[----:B-1----:R1:W-:Y:S04]  /*f2f0*/  STL.64 [R1+0x200], R12 ;  /* 0x0002000c01007387 */ /* 0x0023e80000100a00 */
[----:B------:R-:W-:Y:S04]  /*f300*/  STL.64 [R1+0x208], R14 ;  /* 0x0002080e01007387 */ /* 0x000fe80000100a00 */
[----:B-1----:R-:W2:Y:S04]  /*f310*/  LDL.LU R12, [R1+0x10] ;  /* 0x00001000010c7983 */ /* 0x002ea80000300800 */
[----:B------:R-:W2:Y:S04]  /*f320*/  LDL.LU R13, [R1+0x18] ;  /* 0x00001800010d7983 */ /* 0x000ea80000300800 */
[----:B------:R1:W-:Y:S01]  /*f330*/  STSM.16.M88.4 [R0], R4 ;  /* 0x0000000400007844 */ /* 0x0003e20000000200 */
[----:B------:R-:W-:Y:S06]  /*f340*/  BAR.SYNC.DEFER_BLOCKING 0x0 ;  /* 0x0000000000007b1d */ /* 0x000fec0000010000 */
[----:B-1----:R-:W3:Y:S04]  /*f350*/  LDL.LU R4, [R1+0x14] ;  /* 0x0000140001047983 */ /* 0x002ee80000300800 */
[----:B------:R-:W3:Y:S04]  /*f360*/  LDL.LU R5, [R1+0x1c] ;  /* 0x00001c0001057983 */ /* 0x000ee80000300800 */
[----:B------:R-:W1:Y:S01]  /*f370*/  LDS.128 R16, [R252] ;  /* 0x00000000fc107984 */ /* 0x000e620000000c00 */
[----:B------:R-:W-:-:S02]  /*f380*/  IMAD.MOV.U32 R14, RZ, RZ, R28 ;  /* 0x000000ffff0e7224 */ /* 0x000fc400078e001c */
[----:B------:R-:W-:Y:S01]  /*f390*/  IMAD.MOV.U32 R15, RZ, RZ, R30 ;  /* 0x000000ffff0f7224 */ /* 0x000fe200078e001e */
[----:B------:R-:W-:Y:S06]  /*f3a0*/  BAR.SYNC.DEFER_BLOCKING 0x0 ;  /* 0x0000000000007b1d */ /* 0x000fec0000010000 */
[----:B-1----:R-:W-:Y:S04]  /*f3b0*/  STL.64 [R1], R16 ;  /* 0x0000001001007387 */ /* 0x002fe80000100a00 */
[----:B------:R-:W-:Y:S01]  /*f3c0*/  STL.64 [R1+0x8], R18 ;  /* 0x0000081201007387 */ /* 0x000fe20000100a00 */
[----:B------:R-:W-:-:S02]  /*f3d0*/  IMAD.MOV.U32 R6, RZ, RZ, R29 ;  /* 0x000000ffff067224 */ /* 0x000fc400078e001d */
[----:B------:R-:W-:Y:S01]  /*f3e0*/  IMAD.MOV.U32 R7, RZ, RZ, R31 ;  /* 0x000000ffff077224 */ /* 0x000fe200078e001f */
[----:B--2---:R-:W-:Y:S01]  /*f3f0*/  STSM.16.M88.4 [R0], R12 ;  /* 0x0000000c00007844 */ /* 0x004fe20000000200 */
[----:B------:R-:W-:Y:S06]  /*f400*/  BAR.SYNC.DEFER_BLOCKING 0x0 ;  /* 0x0000000000007b1d */ /* 0x000fec0000010000 */
[----:B------:R-:W1:Y:S02]  /*f410*/  LDS.128 R12, [R252] ;  /* 0x00000000fc0c7984 */ /* 0x000e640000000c00 */
[----:B------:R-:W-:Y:S06]  /*f420*/  BAR.SYNC.DEFER_BLOCKING 0x0 ;  /* 0x0000000000007b1d */ /* 0x000fec0000010000 */
[----:B-1----:R1:W-:Y:S04]  /*f430*/  STL.64 [R1+0x10], R12 ;  /* 0x0000100c01007387 */ /* 0x0023e80000100a00 */
[----:B------:R-:W-:Y:S04]  /*f440*/  STL.64 [R1+0x18], R14 ;  /* 0x0000180e01007387 */ /* 0x000fe80000100a00 */
[----:B-1----:R-:W2:Y:S04]  /*f450*/  LDL.LU R12, [R1+0x20] ;  /* 0x00002000010c7983 */ /* 0x002ea80000300800 */
[----:B------:R-:W2:Y:S04]  /*f460*/  LDL.LU R13, [R1+0x28] ;  /* 0x00002800010d7983 */ /* 0x000ea80000300800 */
[----:B---3--:R1:W-:Y:S01]  /*f470*/  STSM.16.M88.4 [R0], R4 ;  /* 0x0000000400007844 */ /* 0x0083e20000000200 */
[----:B------:R-:W-:Y:S06]  /*f480*/  BAR.SYNC.DEFER_BLOCKING 0x0 ;  /* 0x0000000000007b1d */ /* 0x000fec0000010000 */
[----:B-1----:R-:W3:Y:S04]  /*f490*/  LDL.LU R4, [R1+0x24] ;  /* 0x0000240001047983 */ /* 0x002ee80000300800 */
[----:B------:R-:W3:Y:S04]  /*f4a0*/  LDL.LU R5, [R1+0x2c] ;  /* 0x00002c0001057983 */ /* 0x000ee80000300800 */
[----:B------:R-:W1:Y:S01]  /*f4b0*/  LDS.128 R248, [R252] ;  /* 0x00000000fcf87984 */ /* 0x000e620000000c00 */
[----:B------:R-:W-:-:S02]  /*f4c0*/  IMAD.MOV.U32 R14, RZ, RZ, R32 ;  /* 0x000000ffff0e7224 */ /* 0x000fc400078e0020 */
[----:B------:R-:W-:Y:S01]  /*f4d0*/  IMAD.MOV.U32 R15, RZ, RZ, R34 ;  /* 0x000000ffff0f7224 */ /* 0x000fe200078e0022 */
[----:B------:R-:W-:Y:S01]  /*f4e0*/  BAR.SYNC.DEFER_BLOCKING 0x0 ;  /* 0x0000000000007b1d */ /* 0x000fe20000010000 */
[----:B------:R-:W-:Y:S02]  /*f4f0*/  IMAD.MOV.U32 R6, RZ, RZ, R33 ;  /* 0x000000ffff067224 */ /* 0x000fe400078e0021 */
[----:B------:R-:W-:-:S03]  /*f500*/  IMAD.MOV.U32 R7, RZ, RZ, R35 ;  /* 0x000000ffff077224 */ /* 0x000fc600078e0023 */
[----:B-1----:R-:W-:Y:S04]  /*f510*/  STL [R1+0x38c], R250 ;  /* 0x00038cfa01007387 */ /* 0x002fe80000100800 */
[----:B------:R-:W-:Y:S04]  /*f520*/  STL [R1+0x388], R251 ;  /* 0x000388fb01007387 */ /* 0x000fe80000100800 */
[----:B--2---:R-:W-:Y:S01]  /*f530*/  STSM.16.M88.4 [R0], R12 ;  /* 0x0000000c00007844 */ /* 0x004fe20000000200 */
[----:B------:R-:W-:Y:S06]  /*f540*/  BAR.SYNC.DEFER_BLOCKING 0x0 ;  /* 0x0000000000007b1d */ /* 0x000fec0000010000 */
[----:B------:R-:W1:Y:S02]  /*f550*/  LDS.128 R244, [R252] ;  /* 0x00000000fcf47984 */ /* 0x000e640000000c00 */
[----:B------:R-:W-:Y:S06]  /*f560*/  BAR.SYNC.DEFER_BLOCKING 0x0 ;  /* 0x0000000000007b1d */ /* 0x000fec0000010000 */
[----:B---3--:R2:W-:Y:S02]  /*f570*/  STSM.16.M88.4 [R0], R4 ;  /* 0x0000000400007844 */ /* 0x0085e40000000200 */
[----:B------:R-:W-:Y:S06]  /*f580*/  BAR.SYNC.DEFER_BLOCKING 0x0 ;  /* 0x0000000000007b1d */ /* 0x000fec0000010000 */
[----:B--2---:R-:W2:Y:S04]  /*f590*/  LDL.LU R4, [R1+0x30] ;  /* 0x0000300001047983 */ /* 0x004ea80000300800 */
[----:B------:R-:W2:Y:S04]  /*f5a0*/  LDL.LU R5, [R1+0x38] ;  /* 0x0000380001057983 */ /* 0x000ea80000300800 */
[----:B------:R-:W3:Y:S04]  /*f5b0*/  LDL.LU R12, [R1+0x34] ;  /* 0x00003400010c7983 */ /* 0x000ee80000300800 */
[----:B------:R-:W3:Y:S04]  /*f5c0*/  LDL.LU R13, [R1+0x3c] ;  /* 0x00003c00010d7983 */ /* 0x000ee80000300800 */
[----:B------:R-:W4:Y:S01]  /*f5d0*/  LDS.128 R16, [R252] ;  /* 0x00000000fc107984 */ /* 0x000f220000000c00 */
[----:B------:R-:W-:-:S02]  /*f5e0*/  IMAD.MOV.U32 R6, RZ, RZ, R36 ;  /* 0x000000ffff067224 */ /* 0x000fc400078e0024 */
[----:B------:R-:W-:Y:S01]  /*f5f0*/  IMAD.MOV.U32 R7, RZ, RZ, R38 ;  /* 0x000000ffff077224 */ /* 0x000fe200078e0026 */
[----:B------:R-:W-:Y:S01]  /*f600*/  BAR.SYNC.DEFER_BLOCKING 0x0 ;  /* 0x0000000000007b1d */ /* 0x000fe20000010000 */
[----:B------:R-:W-:Y:S02]  /*f610*/  IMAD.MOV.U32 R14, RZ, RZ, R37 ;  /* 0x000000ffff0e7224 */ /* 0x000fe400078e0025 */
[----:B------:R-:W-:-:S03]  /*f620*/  IMAD.MOV.U32 R15, RZ, RZ, R39 ;  /* 0x000000ffff0f7224 */ /* 0x000fc600078e0027 */
[----:B--2---:R-:W-:Y:S02]  /*f630*/  STSM.16.M88.4 [R0], R4 ;  /* 0x0000000400007844 */ /* 0x004fe40000000200 */
[----:B------:R-:W-:Y:S06]  /*f640*/  BAR.SYNC.DEFER_BLOCKING 0x0 ;  /* 0x0000000000007b1d */ /* 0x000fec0000010000 */
[----:B------:R-:W2:Y:S02]  /*f650*/  LDS.128 R4, [R252] ;  /* 0x00000000fc047984 */ /* 0x000ea40000000c00 */
[----:B------:R-:W-:Y:S06]  /*f660*/  BAR.SYNC.DEFER_BLOCKING 0x0 ;  /* 0x0000000000007b1d */ /* 0x000fec0000010000 */
[----:B---3--:R3:W-:Y:S02]  /*f670*/  STSM.16.M88.4 [R0], R12 ;  /* 0x0000000c00007844 */ /* 0x0087e40000000200 */
[----:B------:R-:W-:Y:S06]  /*f680*/  BAR.SYNC.DEFER_BLOCKING 0x0 ;  /* 0x0000000000007b1d */ /* 0x000fec0000010000 */
[----:B---3--:R-:W3:Y:S04]  /*f690*/  LDL.LU R12, [R1+0x40] ;  /* 0x00004000010c7983 */ /* 0x008ee80000300800 */
[----:B------:R-:W3:Y:S04]  /*f6a0*/  LDL.LU R13, [R1+0x48] ;  /* 0x00004800010d7983 */ /* 0x000ee80000300800 */
[----:B------:R-:W4:Y:S04]  /*f6b0*/  LDL.LU R20, [R1+0x44] ;  /* 0x0000440001147983 */ /* 0x000f280000300800 */
[----:B------:R-:W4:Y:S04]  /*f6c0*/  LDL.LU R21, [R1+0x4c] ;  /* 0x00004c0001157983 */ /* 0x000f280000300800 */
[----:B------:R-:W2:Y:S01]  /*f6d0*/  LDS.128 R24, [R252] ;  /* 0x00000000fc187984 */ /* 0x000ea20000000c00 */
[----:B------:R-:W-:-:S02]  /*f6e0*/  IMAD.MOV.U32 R14, RZ, RZ, R40 ;  /* 0x000000ffff0e7224 */ /* 0x000fc400078e0028 */
[----:B------:R-:W-:Y:S01]  /*f6f0*/  IMAD.MOV.U32 R15, RZ, RZ, R42 ;  /* 0x000000ffff0f7224 */ /* 0x000fe200078e002a */
[----:B------:R-:W-:Y:S06]  /*f700*/  BAR.SYNC.DEFER_BLOCKING 0x0 ;  /* 0x0000000000007b1d */ /* 0x000fec0000010000 */
[----:B---3--:R-:W-:Y:S02]  /*f710*/  STSM.16.M88.4 [R0], R12 ;  /* 0x0000000c00007844 */ /* 0x008fe40000000200 */
[----:B------:R-:W-:Y:S06]  /*f720*/  BAR.SYNC.DEFER_BLOCKING 0x0 ;  /* 0x0000000000007b1d */ /* 0x000fec0000010000 */
[----:B------:R-:W3:Y:S02]  /*f730*/  LDS.128 R12, [R252] ;  /* 0x00000000fc0c7984 */ /* 0x000ee40000000c00 */
[----:B------:R-:W-:Y:S06]  /*f740*/  BAR.SYNC.DEFER_BLOCKING 0x0 ;  /* 0x0000000000007b1d */ /* 0x000fec0000010000 */
[----:B----4-:R4:W-:Y:S02]  /*f750*/  STSM.16.M88.4 [R0], R20 ;  /* 0x0000001400007844 */ /* 0x0109e40000000200 */
[----:B------:R-:W-:Y:S06]  /*f760*/  BAR.SYNC.DEFER_BLOCKING 0x0 ;  /* 0x0000000000007b1d */ /* 0x000fec0000010000 */
[----:B----4-:R-:W4:Y:S04]  /*f770*/  LDL.LU R20, [R1+0x50] ;  /* 0x0000500001147983 */ /* 0x010f280000300800 */
[----:B------:R-:W4:Y:S04]  /*f780*/  LDL.LU R21, [R1+0x58] ;  /* 0x0000580001157983 */ /* 0x000f280000300800 */
[----:B------:R-:W2:Y:S04]  /*f790*/  LDL.LU R28, [R1+0x54] ;  /* 0x00005400011c7983 */ /* 0x000ea80000300800 */
[----:B------:R-:W2:Y:S04]  /*f7a0*/  LDL.LU R29, [R1+0x5c] ;  /* 0x00005c00011d7983 */ /* 0x000ea80000300800 */
[----:B------:R-:W3:Y:S01]  /*f7b0*/  LDS.128 R32, [R252] ;  /* 0x00000000fc207984 */ /* 0x000ee20000000c00 */
[----:B------:R-:W-:-:S02]  /*f7c0*/  IMAD.MOV.U32 R22, RZ, RZ, R44 ;  /* 0x000000ffff167224 */ /* 0x000fc400078e002c */
[----:B------:R-:W-:Y:S01]  /*f7d0*/  IMAD.MOV.U32 R23, RZ, RZ, R46 ;  /* 0x000000ffff177224 */ /* 0x000fe200078e002e */
[----:B------:R-:W-:Y:S01]  /*f7e0*/  BAR.SYNC.DEFER_BLOCKING 0x0 ;  /* 0x0000000000007b1d */ /* 0x000fe20000010000 */
[----:B------:R-:W-:Y:S02]  /*f7f0*/  IMAD.MOV.U32 R30, RZ, RZ, R45 ;  /* 0x000000ffff1e7224 */ /* 0x000fe400078e002d */
[----:B------:R-:W-:-:S03]  /*f800*/  IMAD.MOV.U32 R31, RZ, RZ, R47 ;  /* 0x000000ffff1f7224 */ /* 0x000fc600078e002f */
[----:B----4-:R-:W-:Y:S02]  /*f810*/  STSM.16.M88.4 [R0], R20 ;  /* 0x0000001400007844 */ /* 0x010fe40000000200 */
[----:B------:R-:W-:Y:S06]  /*f820*/  BAR.SYNC.DEFER_BLOCKING 0x0 ;  /* 0x0000000000007b1d */ /* 0x000fec0000010000 */
[----:B------:R-:W4:Y:S02]  /*f830*/  LDS.128 R20, [R252] ;  /* 0x00000000fc147984 */ /* 0x000f240000000c00 */
[----:B------:R-:W-:Y:S06]  /*f840*/  BAR.SYNC.DEFER_BLOCKING 0x0 ;  /* 0x0000000000007b1d */ /* 0x000fec0000010000 */
[----:B--2---:R2:W-:Y:S02]  /*f850*/  STSM.16.M88.4 [R0], R28 ;  /* 0x0000001c00007844 */ /* 0x0045e40000000200 */
        /* <DEDUP_REMOVED lines=24> */
[----:B------:R-:W-:Y:S01]  /*f9e0*/  BAR.SYNC.DEFER_BLOCKING 0x0 ;  /* 0x0000000000007b1d */ /* 0x000fe20000010000 */
[----:B------:R-:W-:Y:S02]  /*f9f0*/  IMAD.MOV.U32 R46, RZ, RZ, R53 ;  /* 0x000000ffff2e7224 */ /* 0x000fe400078e0035 */
[----:B------:R-:W-:-:S03]  /*fa00*/  IMAD.MOV.U32 R47, RZ, RZ, R55 ;  /* 0x000000ffff2f7224 */ /* 0x000fc600078e0037 */
[----:B---3--:R-:W-:Y:S02]  /*fa10*/  STSM.16.M88.4 [R0], R36 ;  /* 0x0000002400007844 */ /* 0x008fe40000000200 */
[----:B------:R-:W-:Y:S06]  /*fa20*/  BAR.SYNC.DEFER_BLOCKING 0x0 ;  /* 0x0000000000007b1d */ /* 0x000fec0000010000 */
[----:B------:R-:W3:Y:S02]  /*fa30*/  LDS.128 R36, [R252] ;  /* 0x00000000fc247984 */ /* 0x000ee40000000c00 */
[----:B------:R-:W-:Y:S06]  /*fa40*/  BAR.SYNC.DEFER_BLOCKING 0x0 ;  /* 0x0000000000007b1d */ /* 0x000fec0000010000 */
[----:B----4-:R4:W-:Y:S04]  /*fa50*/  STSM.16.M88.4 [R0], R44 ;  /* 0x0000002c00007844 */ /* 0x0109e80000000200 */
[----:B----4-:R-:W4:Y:S04]  /*fa60*/  LDL.LU R44, [R1+0x80] ;  /* 0x00008000012c7983 */ /* 0x010f280000300800 */
[----:B------:R-:W4:Y:S04]  /*fa70*/  LDL.LU R45, [R1+0x88] ;  /* 0x00008800012d7983 */ /* 0x000f280000300800 */
[----:B------:R-:W2:Y:S04]  /*fa80*/  LDL.LU R52, [R1+0x84] ;  /* 0x0000840001347983 */ /* 0x000ea80000300800 */
[----:B------:R-:W2:Y:S01]  /*fa90*/  LDL.LU R53, [R1+0x8c] ;  /* 0x00008c0001357983 */ /* 0x000ea20000300800 */
[----:B------:R-:W-:-:S02]  /*faa0*/  IMAD.MOV.U32 R46, RZ, RZ, R56 ;  /* 0x000000ffff2e7224 */ /* 0x000fc400078e0038 */
[----:B------:R-:W-:Y:S01]  /*fab0*/  IMAD.MOV.U32 R47, RZ, RZ, R58 ;  /* 0x000000ffff2f7224 */ /* 0x000fe200078e003a */
[----:B------:R-:W-:Y:S01]  /*fac0*/  BAR.SYNC.DEFER_BLOCKING 0x0 ;  /* 0x0000000000007b1d */ /* 0x000fe20000010000 */
[----:B------:R-:W-:Y:S02]  /*fad0*/  IMAD.MOV.U32 R54, RZ, RZ, R57 ;  /* 0x000000ffff367224 */ /* 0x000fe400078e0039 */
[----:B------:R-:W-:-:S03]  /*fae0*/  IMAD.MOV.U32 R55, RZ, RZ, R59 ;  /* 0x000000ffff377224 */ /* 0x000fc600078e003b */
[----:B------:R-:W3:Y:S02]  /*faf0*/  LDS.128 R56, [R252] ;  /* 0x00000000fc387984 */ /* 0x000ee40000000c00 */
[----:B------:R-:W-:Y:S06]  /*fb00*/  BAR.SYNC.DEFER_BLOCKING 0x0 ;  /* 0x0000000000007b1d */ /* 0x000fec0000010000 */
[----:B----4-:R-:W-:Y:S02]  /*fb10*/  STSM.16.M88.4 [R0], R44 ;  /* 0x0000002c00007844 */ /* 0x010fe40000000200 */
[----:B------:R-:W-:Y:S06]  /*fb20*/  BAR.SYNC.DEFER_BLOCKING 0x0 ;  /* 0x0000000000007b1d */ /* 0x000fec0000010000 */
[----:B------:R-:W4:Y:S02]  /*fb30*/  LDS.128 R44, [R252] ;  /* 0x00000000fc2c7984 */ /* 0x000f240000000c00 */
[----:B------:R-:W-:Y:S06]  /*fb40*/  BAR.SYNC.DEFER_BLOCKING 0x0 ;  /* 0x0000000000007b1d */ /* 0x000fec0000010000 */
[----:B--2---:R2:W-:Y:S04]  /*fb50*/  STSM.16.M88.4 [R0], R52 ;  /* 0x0000003400007844 */ /* 0x0045e80000000200 */
[----:B--2---:R-:W2:Y:S04]  /*fb60*/  LDL.LU R52, [R1+0x90] ;  /* 0x0000900001347983 */ /* 0x004ea80000300800 */
[----:B------:R-:W2:Y:S04]  /*fb70*/  LDL.LU R53, [R1+0x98] ;  /* 0x0000980001357983 */ /* 0x000ea80000300800 */
[----:B------:R-:W3:Y:S04]  /*fb80*/  LDL.LU R152, [R1+0x94] ;  /* 0x0000940001987983 */ /* 0x000ee80000300800 */
[----:B------:R-:W3:Y:S01]  /*fb90*/  LDL.LU R153, [R1+0x9c] ;  /* 0x00009c0001997983 */ /* 0x000ee20000300800 */
[----:B------:R-:W-:Y:S01]  /*fba0*/  BAR.SYNC.DEFER_BLOCKING 0x0 ;  /* 0x0000000000007b1d */ /* 0x000fe20000010000 */
[----:B------:R-:W-:-:S02]  /*fbb0*/  IMAD.MOV.U32 R54, RZ, RZ, R60 ;  /* 0x000000ffff367224 */ /* 0x000fc400078e003c */
[----:B------:R-:W-:-:S03]  /*fbc0*/  IMAD.MOV.U32 R55, RZ, RZ, R62 ;  /* 0x000000ffff377224 */ /* 0x000fc600078e003e */
[----:B------:R-:W4:Y:S02]  /*fbd0*/  LDS.128 R60, [R252] ;  /* 0x00000000fc3c7984 */ /* 0x000f240000000c00 */
[----:B------:R-:W-:Y:S06]  /*fbe0*/  BAR.SYNC.DEFER_BLOCKING 0x0 ;  /* 0x0000000000007b1d */ /* 0x000fec0000010000 */
[----:B--2---:R-:W-:Y:S02]  /*fbf0*/  STSM.16.M88.4 [R0], R52 ;  /* 0x0000003400007844 */ /* 0x004fe40000000200 */
[----:B------:R-:W-:Y:S06]  /*fc00*/  BAR.SYNC.DEFER_BLOCKING 0x0 ;  /* 0x0000000000007b1d */ /* 0x000fec0000010000 */
[----:B------:R-:W2:Y:S02]  /*fc10*/  LDS.128 R52, [R252] ;  /* 0x00000000fc347984 */ /* 0x000ea40000000c00 */
[----:B------:R-:W-:Y:S06]  /*fc20*/  BAR.SYNC.DEFER_BLOCKING 0x0 ;  /* 0x0000000000007b1d */ /* 0x000fec0000010000 */
[----:B---3--:R3:W-:Y:S04]  /*fc30*/  STSM.16.M88.4 [R0], R152 ;  /* 0x0000009800007844 */ /* 0x0087e80000000200 */
[----:B---3--:R-:W3:Y:S04]  /*fc40*/  LDL.LU R152, [R1+0xa0] ;  /* 0x0000a00001987983 */ /* 0x008ee80000300800 */
[----:B------:R-:W3:Y:S04]  /*fc50*/  LDL.LU R153, [R1+0xa8] ;  /* 0x0000a80001997983 */ /* 0x000ee80000300800 */
[----:B------:R-:W4:Y:S04]  /*fc60*/  LDL.LU R156, [R1+0xa4] ;  /* 0x0000a400019c7983 */ /* 0x000f280000300800 */
[----:B------:R-:W4:Y:S01]  /*fc70*/  LDL.LU R157, [R1+0xac] ;  /* 0x0000ac00019d7983 */ /* 0x000f220000300800 */
[----:B------:R-:W-:Y:S01]  /*fc80*/  BAR.SYNC.DEFER_BLOCKING 0x0 ;  /* 0x0000000000007b1d */ /* 0x000fe20000010000 */
[----:B------:R-:W-:-:S02]  /*fc90*/  IMAD.MOV.U32 R154, RZ, RZ, R64 ;  /* 0x000000ffff9a7224 */ /* 0x000fc400078e0040 */
[----:B------:R-:W-:-:S03]  /*fca0*/  IMAD.MOV.U32 R155, RZ, RZ, R66 ;  /* 0x000000ffff9b7224 */ /* 0x000fc600078e0042 */
[----:B------:R-:W2:Y:S02]  /*fcb0*/  LDS.128 R64, [R252] ;  /* 0x00000000fc407984 */ /* 0x000ea40000000c00 */
[----:B------:R-:W-:Y:S06]  /*fcc0*/  BAR.SYNC.DEFER_BLOCKING 0x0 ;  /* 0x0000000000007b1d */ /* 0x000fec0000010000 */
        /* <DEDUP_REMOVED lines=9> */
[----:B------:R-:W-:Y:S01]  /*fd60*/  BAR.SYNC.DEFER_BLOCKING 0x0 ;  /* 0x0000000000007b1d */ /* 0x000fe20000010000 */
[----:B------:R-:W-:-:S02]  /*fd70*/  IMAD.MOV.U32 R158, RZ, RZ, R68 ;  /* 0x000000ffff9e7224 */ /* 0x000fc400078e0044 */
        /* <DEDUP_REMOVED lines=273> */
[----:B---3--:R3:W-:Y:S02]  /*10e90*/  STSM.16.M88.4 [R0], R236 ;  /* 0x000000ec00007844 */ /* 0x0087e40000000200 */
[----:B------:R-:W-:Y:S06]  /*10ea0*/  BAR.SYNC.DEFER_BLOCKING 0x0 ;  /* 0x0000000000007b1d */ /* 0x000fec0000010000 */
[----:B---3--:R-:W3:Y:S04]  /*10eb0*/  LDL.LU R236, [R1+0x1f0] ;  /* 0x0001f00001ec7983 */ /* 0x008ee80000300800 */
[----:B------:R-:W4:Y:S04]  /*10ec0*/  LDL.LU R250, [R1] ;  /* 0x0000000001fa7983 */ /* 0x000f280000300800 */
[----:B------:R-:W3:Y:S04]  /*10ed0*/  LDL.LU R237, [R1+0x1f8] ;  /* 0x0001f80001ed7983 */ /* 0x000ee80000300800 */
[----:B------:R-:W2:Y:S01]  /*10ee0*/  LDS.128 R240, [R252] ;  /* 0x00000000fcf07984 */ /* 0x000ea20000000c00 */
[----:B------:R-:W-:-:S02]  /*10ef0*/  IMAD.MOV.U32 R238, RZ, RZ, R148 ;  /* 0x000000ffffee7224 */ /* 0x000fc400078e0094 */
[----:B------:R-:W-:Y:S01]  /*10f00*/  IMAD.MOV.U32 R239, RZ, RZ, R150 ;  /* 0x000000ffffef7224 */ /* 0x000fe200078e0096 */
[----:B------:R-:W-:Y:S06]  /*10f10*/  BAR.SYNC.DEFER_BLOCKING 0x0 ;  /* 0x0000000000007b1d */ /* 0x000fec0000010000 */
[----:B---3--:R3:W-:Y:S04]  /*10f20*/  STSM.16.M88.4 [R0], R236 ;  /* 0x000000ec00007844 */ /* 0x0087e80000000200 */
[----:B---3--:R-:W3:Y:S04]  /*10f30*/  LDL.LU R236, [R1+0x1f4] ;  /* 0x0001f40001ec7983 */ /* 0x008ee80000300800 */
[----:B------:R-:W3:Y:S01]  /*10f40*/  LDL.LU R237, [R1+0x1fc] ;  /* 0x0001fc0001ed7983 */ /* 0x000ee20000300800 */
[----:B------:R-:W-:-:S02]  /*10f50*/  IMAD.MOV.U32 R238, RZ, RZ, R149 ;  /* 0x000000ffffee7224 */ /* 0x000fc400078e0095 */
[----:B------:R-:W-:Y:S01]  /*10f60*/  IMAD.MOV.U32 R239, RZ, RZ, R151 ;  /* 0x000000ffffef7224 */ /* 0x000fe200078e0097 */
[----:B------:R-:W-:Y:S06]  /*10f70*/  BAR.SYNC.DEFER_BLOCKING 0x0 ;  /* 0x0000000000007b1d */ /* 0x000fec0000010000 */
[----:B------:R-:W2:Y:S04]  /*10f80*/  LDL.LU R251, [R1+0x8] ;  /* 0x0000080001fb7983 */ /* 0x000ea80000300800 */
[----:B------:R-:W1:Y:S01]  /*10f90*/  LDS.128 R148, [R252] ;  /* 0x00000000fc947984 */ /* 0x000e620000000c00 */
[----:B------:R-:W-:Y:S06]  /*10fa0*/  BAR.SYNC.DEFER_BLOCKING 0x0 ;  /* 0x0000000000007b1d */ /* 0x000fec0000010000 */
[----:B---3--:R3:W-:Y:S04]  /*10fb0*/  STSM.16.M88.4 [R0], R236 ;  /* 0x000000ec00007844 */ /* 0x0087e80000000200 */
[----:B---3--:R-:W3:Y:S01]  /*10fc0*/  LDL.LU R0, [R1+0x200] ;  /* 0x0002000001007983 */ /* 0x008ee20000300800 */
[----:B------:R-:W-:Y:S01]  /*10fd0*/  IMAD R11, R9, UR5, RZ ;  /* 0x00000005090b7c24 */ /* 0x000fe2000f8e02ff */
[----:B------:R-:W-:Y:S01]  /*10fe0*/  BAR.SYNC.DEFER_BLOCKING 0x0 ;  /* 0x0000000000007b1d */ /* 0x000fe20000010000 */
[----:B------:R-:W-:-:S02]  /*10ff0*/  LEA R2, P6, R3, UR6, 0x2 ;  /* 0x0000000603027c11 */ /* 0x000fc4000f8c10ff */
[----:B------:R-:W-:Y:S02]  /*11000*/  VIADD R8, R11, UR5 ;  /* 0x000000050b087c36 */ /* 0x000fe40008000000 */
[----:B------:R-:W-:Y:S01]  /*11010*/  LEA.HI.X.SX32 R3, R3, UR7, 0x2, P6 ;  /* 0x0000000703037c11 */ /* 0x000fe2000b0f16ff */
[----:B------:R-:W-:Y:S01]  /*11020*/  ULDC UR6, c[0x0][0x248] ;  /* 0x0000920000067ab9 */ /* 0x000fe20000000800 */
[CC--:B------:R-:W-:Y:S01]  /*11030*/  LEA R10, P6, R11.reuse, R2.reuse, 0x2 ;  /* 0x000000020b0a7211 */ /* 0x0c0fe200078c10ff */
[----:B------:R-:W2:Y:S01]  /*11040*/  LDL.LU R238, [R1+0x4] ;  /* 0x0000040001ee7983 */ /* 0x000ea20000300800 */
[----:B------:R-:W-:Y:S02]  /*11050*/  ULDC UR7, c[0x0][0x22c] ;  /* 0x00008b0000077ab9 */ /* 0x000fe40000000800 */
[----:B------:R-:W-:Y:S01]  /*11060*/  LEA.HI.X.SX32 R11, R11, R3, 0x2, P6 ;  /* 0x000000030b0b7211 */ /* 0x000fe200030f16ff */
[----:B------:R-:W2:Y:S01]  /*11070*/  LDL.LU R239, [R1+0xc] ;  /* 0x00000c0001ef7983 */ /* 0x000ea20000300800 */
[----:B------:R-:W-:-:S04]  /*11080*/  LEA R236, P6, R8, R2, 0x2 ;  /* 0x0000000208ec7211 */ /* 0x000fc800078c10ff */
[C---:B------:R-:W-:Y:S01]  /*11090*/  LEA.HI.X.SX32 R237, R8.reuse, R3, 0x2, P6 ;  /* 0x0000000308ed7211 */ /* 0x040fe200030f16ff */
[----:B---3--:R-:W-:Y:S04]  /*110a0*/  @P5 STG.E desc[UR16][R10.64], R0 ;  /* 0x000000000a005986 */ /* 0x008fe8000c101910 */
[----:B----4-:R3:W-:Y:S04]  /*110b0*/  @P4 STG.E desc[UR16][R236.64], R250 ;  /* 0x000000faec004986 */ /* 0x0107e8000c101910 */
[----:B---3--:R-:W3:Y:S04]  /*110c0*/  LDL.LU R250, [R1+0x38c] ;  /* 0x00038c0001fa7983 */ /* 0x008ee80000300800 */
[----:B------:R-:W4:Y:S01]  /*110d0*/  LDL.LU R237, [R1+0x204] ;  /* 0x0002040001ed7983 */ /* 0x000f220000300800 */
[----:B------:R-:W-:-:S02]  /*110e0*/  VIADD R0, R8, UR5 ;  /* 0x0000000508007c36 */ /* 0x000fc40008000000 */
[----:B------:R-:W-:-:S03]  /*110f0*/  VIADD R11, R9, 0x5 ;  /* 0x00000005090b7836 */ /* 0x000fc60000000000 */
[C---:B------:R-:W-:Y:S02]  /*11100*/  LEA R10, P6, R0.reuse, R2, 0x2 ;  /* 0x00000002000a7211 */ /* 0x040fe400078c10ff */
[----:B------:R-:W-:Y:S01]  /*11110*/  ISETP.LT.AND P5, PT, R11, UR4, !P0 ;  /* 0x000000040b007c0c */ /* 0x000fe2000c7a1270 */
[----:B------:R-:W-:Y:S01]  /*11120*/  VIADD R8, R9, 0x6 ;  /* 0x0000000609087836 */ /* 0x000fe20000000000 */
[C---:B------:R-:W-:Y:S01]  /*11130*/  LEA.HI.X.SX32 R11, R0.reuse, R3, 0x2, P6 ;  /* 0x00000003000b7211 */ /* 0x040fe200030f16ff */
[----:B------:R-:W-:Y:S01]  /*11140*/  VIADD R0, R0, UR5 ;  /* 0x0000000500007c36 */ /* 0x000fe20008000000 */
[----:B------:R-:W-:-:S03]  /*11150*/  ULDC UR4, c[0x0][0x22c] ;  /* 0x00008b0000047ab9 */ /* 0x000fc60000000800 */
[----:B----4-:R4:W-:Y:S01]  /*11160*/  @P3 STG.E desc[UR16][R10.64], R237 ;  /* 0x000000ed0a003986 */ /* 0x0109e2000c101910 */
[----:B------:R-:W-:-:S04]  /*11170*/  LEA R236, P3, R0, R2, 0x2 ;  /* 0x0000000200ec7211 */ /* 0x000fc800078610ff */
[----:B----4-:R-:W-:-:S05]  /*11180*/  LEA.HI.X.SX32 R237, R0, R3, 0x2, P3 ;  /* 0x0000000300ed7211 */ /* 0x010fca00018f16ff */
[----:B--2---:R2:W-:Y:S04]  /*11190*/  @P2 STG.E desc[UR16][R236.64], R238 ;  /* 0x000000eeec002986 */ /* 0x0045e8000c101910 */
[----:B--2---:R-:W2:Y:S01]  /*111a0*/  LDL.LU R237, [R1+0x208] ;  /* 0x0002080001ed7983 */ /* 0x004ea20000300800 */
[C---:B------:R-:W-:Y:S01]  /*111b0*/  VIADD R10, R9.reuse, 0x7 ;  /* 0x00000007090a7836 */ /* 0x040fe20000000000 */
[----:B------:R-:W-:Y:S01]  /*111c0*/  ISETP.LT.AND P4, PT, R8, UR4, !P0 ;  /* 0x0000000408007c0c */ /* 0x000fe2000c781270 */
[----:B------:R-:W-:Y:S01]  /*111d0*/  VIADD R8, R0, UR5 ;  /* 0x0000000500087c36 */ /* 0x000fe20008000000 */
[----:B------:R-:W-:Y:S01]  /*111e0*/  ULDC UR4, c[0x0][0x22c] ;  /* 0x00008b0000047ab9 */ /* 0x000fe20000000800 */
[----:B------:R-:W-:Y:S01]  /*111f0*/  VIADD R0, R9, 0x8 ;  /* 0x0000000809007836 */ /* 0x000fe20000000000 */
[----:B------:R-:W-:Y:S01]  /*11200*/  ISETP.LT.AND P3, PT, R10, UR4, !P0 ;  /* 0x000000040a007c0c */ /* 0x000fe2000c761270 */
[----:B------:R-:W-:Y:S01]  /*11210*/  ULDC UR4, c[0x0][0x22c] ;  /* 0x00008b0000047ab9 */ /* 0x000fe20000000800 */
[----:B------:R-:W-:-:S02]  /*11220*/  LEA R10, P6, R8, R2, 0x2 ;  /* 0x00000002080a7211 */ /* 0x000fc400078c10ff */
[----:B------:R-:W-:Y:S01]  /*11230*/  ISETP.LT.AND P2, PT, R0, UR4, !P0 ;  /* 0x0000000400007c0c */ /* 0x000fe2000c741270 */
[C---:B------:R-:W-:Y:S01]  /*11240*/  VIADD R0, R8.reuse, UR5 ;  /* 0x0000000508007c36 */ /* 0x040fe20008000000 */
[-C--:B------:R-:W-:Y:S01]  /*11250*/  LEA.HI.X.SX32 R11, R8, R3.reuse, 0x2, P6 ;  /* 0x00000003080b7211 */ /* 0x080fe200030f16ff */
[----:B------:R-:W-:Y:S02]  /*11260*/  ULDC UR4, c[0x0][0x22c] ;  /* 0x00008b0000047ab9 */ /* 0x000fe40000000800 */
[C---:B------:R-:W-:Y:S01]  /*11270*/  VIADD R238, R0.reuse, UR5 ;  /* 0x0000000500ee7c36 */ /* 0x040fe20008000000 */
[-C--:B------:R-:W-:Y:S01]  /*11280*/  LEA R236, P6, R0, R2.reuse, 0x2 ;  /* 0x0000000200ec7211 */ /* 0x080fe200078c10ff */
[C---:B------:R-:W-:Y:S01]  /*11290*/  VIADD R8, R9.reuse, 0x9 ;  /* 0x0000000909087836 */ /* 0x040fe20000000000 */
[----:B--2---:R2:W-:Y:S04]  /*112a0*/  @P1 STG.E desc[UR16][R10.64], R237 ;  /* 0x000000ed0a001986 */ /* 0x0045e8000c101910 */
[----:B------:R-:W-:Y:S01]  /*112b0*/  ISETP.LT.AND P1, PT, R8, UR4, !P0 ;  /* 0x0000000408007c0c */ /* 0x000fe2000c721270 */
[----:B------:R-:W-:Y:S01]  /*112c0*/  ULDC UR4, c[0x0][0x22c] ;  /* 0x00008b0000047ab9 */ /* 0x000fe20000000800 */
[----:B------:R-:W-:Y:S01]  /*112d0*/  VIADD R8, R238, UR5 ;  /* 0x00000005ee087c36 */ /* 0x000fe20008000000 */
[----:B--2---:R-:W-:Y:S01]  /*112e0*/  LEA.HI.X.SX32 R237, R0, R3, 0x2, P6 ;  /* 0x0000000300ed7211 */ /* 0x004fe200030f16ff */
[----:B------:R-:W-:Y:S01]  /*112f0*/  VIADD R0, R9, 0xa ;  /* 0x0000000a09007836 */ /* 0x000fe20000000000 */
[----:B------:R-:W-:-:S03]  /*11300*/  LEA R10, P6, R238, R2, 0x2 ;  /* 0x00000002ee0a7211 */ /* 0x000fc600078c10ff */
[----:B------:R2:W-:Y:S01]  /*11310*/  @P5 STG.E desc[UR16][R236.64], R251 ;  /* 0x000000fbec005986 */ /* 0x0005e2000c101910 */
[----:B------:R-:W-:Y:S02]  /*11320*/  LEA.HI.X.SX32 R11, R238, R3, 0x2, P6 ;  /* 0x00000003ee0b7211 */ /* 0x000fe400030f16ff */
[----:B------:R-:W-:Y:S01]  /*11330*/  ISETP.LT.AND P5, PT, R0, UR4, !P0 ;  /* 0x0000000400007c0c */ /* 0x000fe2000c7a1270 */
[----:B------:R-:W4:Y:S01]  /*11340*/  LDL.LU R238, [R1+0x10] ;  /* 0x0000100001ee7983 */ /* 0x000f220000300800 */
[----:B------:R-:W-:-:S03]  /*11350*/  ULDC UR4, c[0x0][0x22c] ;  /* 0x00008b0000047ab9 */ /* 0x000fc60000000800 */
[----:B--2---:R-:W2:Y:S04]  /*11360*/  LDL.LU R251, [R1+0x388] ;  /* 0x0003880001fb7983 */ /* 0x004ea80000300800 */
[----:B------:R-:W3:Y:S01]  /*11370*/  LDL.LU R0, [R1+0x20c] ;  /* 0x00020c0001007983 */ /* 0x000ee20000300800 */
[----:B------:R-:W-:-:S04]  /*11380*/  LEA R236, P6, R8, R2, 0x2 ;  /* 0x0000000208ec7211 */ /* 0x000fc800078c10ff */
[C---:B------:R-:W-:Y:S01]  /*11390*/  LEA.HI.X.SX32 R237, R8.reuse, R3, 0x2, P6 ;  /* 0x0000000308ed7211 */ /* 0x040fe200030f16ff */
[----:B---3--:R3:W-:Y:S02]  /*113a0*/  @P4 STG.E desc[UR16][R10.64], R0 ;  /* 0x000000000a004986 */ /* 0x0087e4000c101910 */
[----:B---3--:R-:W-:Y:S02]  /*113b0*/  VIADD R0, R8, UR5 ;  /* 0x0000000508007c36 */ /* 0x008fe40008000000 */
[----:B------:R-:W-:-:S03]  /*113c0*/  VIADD R11, R9, 0xb ;  /* 0x0000000b090b7836 */ /* 0x000fc60000000000 */
[C---:B------:R-:W-:Y:S02]  /*113d0*/  LEA R10, P6, R0.reuse, R2, 0x2 ;  /* 0x00000002000a7211 */ /* 0x040fe400078c10ff */
[----:B------:R-:W-:Y:S01]  /*113e0*/  ISETP.LT.AND P4, PT, R11, UR4, !P0 ;  /* 0x000000040b007c0c */ /* 0x000fe2000c781270 */
[----:B------:R-:W-:Y:S01]  /*113f0*/  VIADD R8, R9, 0xc ;  /* 0x0000000c09087836 */ /* 0x000fe20000000000 */
[C---:B------:R-:W-:Y:S01]  /*11400*/  LEA.HI.X.SX32 R11, R0.reuse, R3, 0x2, P6 ;  /* 0x00000003000b7211 */ /* 0x040fe200030f16ff */
[----:B------:R-:W-:Y:S01]  /*11410*/  VIADD R0, R0, UR5 ;  /* 0x0000000500007c36 */ /* 0x000fe20008000000 */
[----:B------:R3:W-:Y:S01]  /*11420*/  @P3 STG.E desc[UR16][R236.64], R239 ;  /* 0x000000efec003986 */ /* 0x0007e2000c101910 */
[----:B------:R-:W-:-:S03]  /*11430*/  ULDC UR4, c[0x0][0x22c] ;  /* 0x00008b0000047ab9 */ /* 0x000fc60000000800 */
[----:B----4-:R4:W-:Y:S01]  /*11440*/  @P2 STG.E desc[UR16][R10.64], R238 ;  /* 0x000000ee0a002986 */ /* 0x0109e2000c101910 */
[----:B------:R-:W-:Y:S01]  /*11450*/  ISETP.LT.AND P3, PT, R8, UR4, !P0 ;  /* 0x0000000408007c0c */ /* 0x000fe2000c761270 */
[----:B------:R-:W-:Y:S01]  /*11460*/  ULDC UR4, c[0x0][0x22c] ;  /* 0x00008b0000047ab9 */ /* 0x000fe20000000800 */
[C---:B---3--:R-:W-:Y:S01]  /*11470*/  LEA R236, P2, R0.reuse, R2, 0x2 ;  /* 0x0000000200ec7211 */ /* 0x048fe200078410ff */
[----:B------:R-:W3:Y:S01]  /*11480*/  LDL.LU R239, [R1+0x1c] ;  /* 0x00001c0001ef7983 */ /* 0x000ee20000300800 */
[----:B----4-:R-:W-:Y:S02]  /*11490*/  VIADD R238, R9, 0xd ;  /* 0x0000000d09ee7836 */ /* 0x010fe40000000000 */
[----:B------:R-:W-:-:S03]  /*114a0*/  LEA.HI.X.SX32 R237, R0, R3, 0x2, P2 ;  /* 0x0000000300ed7211 */ /* 0x000fc600010f16ff */
[----:B------:R-:W-:Y:S02]  /*114b0*/  ISETP.LT.AND P2, PT, R238, UR4, !P0 ;  /* 0x00000004ee007c0c */ /* 0x000fe4000c741270 */
[----:B------:R4:W-:Y:S01]  /*114c0*/  @P1 STG.E desc[UR16][R236.64], R248 ;  /* 0x000000f8ec001986 */ /* 0x0009e2000c101910 */
[----:B------:R-:W-:Y:S01]  /*114d0*/  VIADD R8, R0, UR5 ;  /* 0x0000000500087c36 */ /* 0x000fe20008000000 */
[----:B------:R-:W-:Y:S02]  /*114e0*/  ULDC UR4, c[0x0][0x22c] ;  /* 0x00008b0000047ab9 */ /* 0x000fe40000000800 */
[----:B------:R-:W2:Y:S04]  /*114f0*/  LDL.LU R238, [R1+0x14] ;  /* 0x0000140001ee7983 */ /* 0x000ea80000300800 */
[----:B----4-:R-:W4:Y:S01]  /*11500*/  LDL.LU R248, [R1+0x18] ;  /* 0x0000180001f87983 */ /* 0x010f220000300800 */
[----:B------:R-:W-:Y:S01]  /*11510*/  VIADD R0, R9, 0xe ;  /* 0x0000000e09007836 */ /* 0x000fe20000000000 */
[C---:B------:R-:W-:Y:S01]  /*11520*/  LEA R10, P6, R8.reuse, R2, 0x2 ;  /* 0x00000002080a7211 */ /* 0x040fe200078c10ff */
[----:B------:R-:W-:-:S03]  /*11530*/  VIADD R237, R8, UR5 ;  /* 0x0000000508ed7c36 */ /* 0x000fc60008000000 */
[----:B------:R-:W-:Y:S01]  /*11540*/  LEA.HI.X.SX32 R11, R8, R3, 0x2, P6 ;  /* 0x00000003080b7211 */ /* 0x000fe200030f16ff */
[----:B------:R-:W-:Y:S01]  /*11550*/  VIADD R8, R9, 0xf ;  /* 0x0000000f09087836 */ /* 0x000fe20000000000 */
[----:B------:R-:W-:Y:S01]  /*11560*/  ISETP.LT.AND P1, PT, R0, UR4, !P0 ;  /* 0x0000000400007c0c */ /* 0x000fe2000c721270 */
[C---:B------:R-:W-:Y:S01]  /*11570*/  VIADD R0, R237.reuse, UR5 ;  /* 0x00000005ed007c36 */ /* 0x040fe20008000000 */
[----:B------:R-:W-:Y:S01]  /*11580*/  LEA R236, P6, R237, R2, 0x2 ;  /* 0x00000002edec7211 */ /* 0x000fe200078c10ff */
[----:B------:R-:W-:-:S03]  /*11590*/  ULDC UR4, c[0x0][0x22c] ;  /* 0x00008b0000047ab9 */ /* 0x000fc60000000800 */
[----:B------:R-:W-:Y:S01]  /*115a0*/  LEA.HI.X.SX32 R237, R237, R3, 0x2, P6 ;  /* 0x00000003eded7211 */ /* 0x000fe200030f16ff */
[----:B--2---:R2:W-:Y:S01]  /*115b0*/  @P5 STG.E desc[UR16][R10.64], R238 ;  /* 0x000000ee0a005986 */ /* 0x0045e2000c101910 */
[----:B------:R-:W-:Y:S01]  /*115c0*/  ISETP.LT.AND P5, PT, R8, UR4, !P0 ;  /* 0x0000000408007c0c */ /* 0x000fe2000c7a1270 */
[C---:B------:R-:W-:Y:S01]  /*115d0*/  VIADD R8, R0.reuse, UR5 ;  /* 0x0000000500087c36 */ /* 0x040fe20008000000 */
[----:B------:R-:W-:Y:S01]  /*115e0*/  ULDC UR4, c[0x0][0x22c] ;  /* 0x00008b0000047ab9 */ /* 0x000fe20000000800 */
[----:B------:R1:W-:Y:S01]  /*115f0*/  @P4 STG.E desc[UR16][R236.64], R249 ;  /* 0x000000f9ec004986 */ /* 0x0003e2000c101910 */
[----:B--2---:R-:W-:Y:S01]  /*11600*/  VIADD R238, R9, 0x10 ;  /* 0x0000001009ee7836 */ /* 0x004fe20000000000 */
[----:B------:R-:W-:-:S04]  /*11610*/  LEA R10, P6, R0, R2, 0x2 ;  /* 0x00000002000a7211 */ /* 0x000fc800078c10ff */
[-C--:B------:R-:W-:Y:S02]  /*11620*/  LEA.HI.X.SX32 R11, R0, R3.reuse, 0x2, P6 ;  /* 0x00000003000b7211 */ /* 0x080fe400030f16ff */
[----:B------:R-:W-:Y:S01]  /*11630*/  ISETP.LT.AND P4, PT, R238, UR4, !P0 ;  /* 0x00000004ee007c0c */ /* 0x000fe2000c781270 */
[C---:B------:R-:W-:Y:S01]  /*11640*/  VIADD R238, R8.reuse, UR5 ;  /* 0x0000000508ee7c36 */ /* 0x040fe20008000000 */
[CC--:B-1----:R-:W-:Y:S01]  /*11650*/  LEA R236, P6, R8.reuse, R2.reuse, 0x2 ;  /* 0x0000000208ec7211 */ /* 0x0c2fe200078c10ff */
[C---:B------:R-:W-:Y:S01]  /*11660*/  VIADD R0, R9.reuse, 0x11 ;  /* 0x0000001109007836 */ /* 0x040fe20000000000 */
[----:B----4-:R1:W-:Y:S01]  /*11670*/  @P3 STG.E desc[UR16][R10.64], R248 ;  /* 0x000000f80a003986 */ /* 0x0103e2000c101910 */
[----:B------:R-:W-:Y:S01]  /*11680*/  ULDC UR4, c[0x0][0x22c] ;  /* 0x00008b0000047ab9 */ /* 0x000fe20000000800 */
[----:B------:R-:W-:Y:S02]  /*11690*/  LEA.HI.X.SX32 R237, R8, R3, 0x2, P6 ;  /* 0x0000000308ed7211 */ /* 0x000fe400030f16ff */
[----:B------:R-:W-:Y:S01]  /*116a0*/  ISETP.LT.AND P3, PT, R0, UR4, !P0 ;  /* 0x0000000400007c0c */ /* 0x000fe2000c761270 */
[----:B------:R-:W-:Y:S01]  /*116b0*/  VIADD R0, R9, 0x12 ;  /* 0x0000001209007836 */ /* 0x000fe20000000000 */
[----:B------:R-:W-:Y:S01]  /*116c0*/  ULDC UR4, c[0x0][0x22c] ;  /* 0x00008b0000047ab9 */ /* 0x000fe20000000800 */
[----:B-1----:R-:W-:-:S04]  /*116d0*/  LEA R10, P6, R238, R2, 0x2 ;  /* 0x00000002ee0a7211 */ /* 0x002fc800078c10ff */
[CC--:B------:R-:W-:Y:S01]  /*116e0*/  LEA.HI.X.SX32 R11, R238.reuse, R3.reuse, 0x2, P6 ;  /* 0x00000003ee0b7211 */ /* 0x0c0fe200030f16ff */
[----:B------:R-:W-:Y:S01]  /*116f0*/  VIADD R238, R238, UR5 ;  /* 0x00000005eeee7c36 */ /* 0x000fe20008000000 */
[----:B------:R-:W-:Y:S01]  /*11700*/  @P2 STG.E desc[UR16][R236.64], R250 ;  /* 0x000000faec002986 */ /* 0x000fe2000c101910 */
[----:B------:R-:W-:Y:S01]  /*11710*/  ISETP.LT.AND P2, PT, R0, UR4, !P0 ;  /* 0x0000000400007c0c */ /* 0x000fe2000c741270 */
[----:B------:R-:W-:Y:S01]  /*11720*/  VIADD R0, R9, 0x13 ;  /* 0x0000001309007836 */ /* 0x000fe20000000000 */
[----:B------:R-:W-:Y:S01]  /*11730*/  ULDC UR4, c[0x0][0x22c] ;  /* 0x00008b0000047ab9 */ /* 0x000fe20000000800 */
[----:B---3--:R1:W-:Y:S01]  /*11740*/  @P1 STG.E desc[UR16][R10.64], R239 ;  /* 0x000000ef0a001986 */ /* 0x0083e2000c101910 */
[C---:B------:R-:W-:Y:S01]  /*11750*/  LEA R248, P1, R238.reuse, R2, 0x2 ;  /* 0x00000002eef87211 */ /* 0x040fe200078210ff */
[C---:B------:R-:W-:Y:S01]  /*11760*/  VIADD R8, R238.reuse, UR5 ;  /* 0x00000005ee087c36 */ /* 0x040fe20008000000 */
[----:B------:R-:W-:Y:S02]  /*11770*/  ULDC UR5, c[0x0][0x22c] ;  /* 0x00008b0000057ab9 */ /* 0x000fe40000000800 */
[----:B------:R-:W-:-:S02]  /*11780*/  LEA.HI.X.SX32 R249, R238, R3, 0x2, P1 ;  /* 0x00000003eef97211 */ /* 0x000fc400008f16ff */
[----:B------:R-:W-:Y:S01]  /*11790*/  ISETP.LT.AND P1, PT, R0, UR4, !P0 ;  /* 0x0000000400007c0c */ /* 0x000fe2000c721270 */
[C---:B------:R-:W-:Y:S01]  /*117a0*/  VIADD R0, R9.reuse, 0x14 ;  /* 0x0000001409007836 */ /* 0x040fe20000000000 */
[----:B------:R-:W-:Y:S01]  /*117b0*/  LEA R238, P6, R8, R2, 0x2 ;  /* 0x0000000208ee7211 */ /* 0x000fe200078c10ff */
[----:B------:R-:W-:Y:S01]  /*117c0*/  ULDC UR4, c[0x0][0x22c] ;  /* 0x00008b0000047ab9 */ /* 0x000fe20000000800 */
[----:B------:R-:W-:Y:S02]  /*117d0*/  @P5 STG.E desc[UR16][R248.64], R251 ;  /* 0x000000fbf8005986 */ /* 0x000fe4000c101910 */
[----:B------:R-:W-:Y:S01]  /*117e0*/  ISETP.LT.AND P5, PT, R0, UR4, !P0 ;  /* 0x0000000400007c0c */ /* 0x000fe2000c7a1270 */
[----:B------:R-:W-:Y:S01]  /*117f0*/  ULDC UR4, c[0x0][0x248] ;  /* 0x0000920000047ab9 */ /* 0x000fe20000000800 */
[C---:B-1----:R-:W-:Y:S01]  /*11800*/  LEA.HI.X.SX32 R239, R8.reuse, R3, 0x2, P6 ;  /* 0x0000000308ef7211 */ /* 0x042fe200030f16ff */
[----:B------:R-:W-:Y:S01]  /*11810*/  VIADD R8, R8, UR4 ;  /* 0x0000000408087c36 */ /* 0x000fe20008000000 */
[----:B------:R-:W-:Y:S01]  /*11820*/  ULDC UR4, c[0x0][0x248] ;  /* 0x0000920000047ab9 */ /* 0x000fe20000000800 */
[----:B------:R-:W-:-:S02]  /*11830*/  VIADD R0, R9, 0x15 ;  /* 0x0000001509007836 */ /* 0x000fc40000000000 */
[C---:B------:R-:W-:Y:S01]  /*11840*/  VIADD R11, R8.reuse, UR4 ;  /* 0x00000004080b7c36 */ /* 0x040fe20008000000 */
[CC--:B------:R-:W-:Y:S01]  /*11850*/  LEA R236, P6, R8.reuse, R2.reuse, 0x2 ;  /* 0x0000000208ec7211 */ /* 0x0c0fe200078c10ff */
[----:B------:R-:W-:Y:S01]  /*11860*/  ULDC UR4, c[0x0][0x248] ;  /* 0x0000920000047ab9 */ /* 0x000fe20000000800 */
[----:B------:R1:W-:Y:S02]  /*11870*/  @P4 STG.E desc[UR16][R238.64], R244 ;  /* 0x000000f4ee004986 */ /* 0x0003e4000c101910 */
[-C--:B------:R-:W-:Y:S01]  /*11880*/  LEA.HI.X.SX32 R237, R8, R3.reuse, 0x2, P6 ;  /* 0x0000000308ed7211 */ /* 0x080fe200030f16ff */
[C---:B------:R-:W-:Y:S01]  /*11890*/  VIADD R8, R11.reuse, UR4 ;  /* 0x000000040b087c36 */ /* 0x040fe20008000000 */
[-C--:B------:R-:W-:Y:S01]  /*118a0*/  LEA R10, P6, R11, R2.reuse, 0x2 ;  /* 0x000000020b0a7211 */ /* 0x080fe200078c10ff */
[----:B------:R-:W-:Y:S01]  /*118b0*/  ULDC UR4, c[0x0][0x248] ;  /* 0x0000920000047ab9 */ /* 0x000fe20000000800 */
[----:B------:R-:W-:Y:S01]  /*118c0*/  ISETP.LT.AND P4, PT, R0, UR5, !P0 ;  /* 0x0000000500007c0c */ /* 0x000fe2000c781270 */
[----:B------:R-:W-:Y:S01]  /*118d0*/  VIADD R0, R9, 0x16 ;  /* 0x0000001609007836 */ /* 0x000fe20000000000 */
[----:B------:R-:W-:Y:S01]  /*118e0*/  LEA.HI.X.SX32 R11, R11, R3, 0x2, P6 ;  /* 0x000000030b0b7211 */ /* 0x000fe200030f16ff */
[----:B------:R-:W-:Y:S01]  /*118f0*/  ULDC UR5, c[0x0][0x22c] ;  /* 0x00008b0000057ab9 */ /* 0x000fe20000000800 */
[----:B------:R2:W-:Y:S01]  /*11900*/  @P3 STG.E desc[UR16][R236.64], R16 ;  /* 0x00000010ec003986 */ /* 0x0005e2000c101910 */
[----:B-1----:R-:W-:-:S02]  /*11910*/  LEA R238, P6, R8, R2, 0x2 ;  /* 0x0000000208ee7211 */ /* 0x002fc400078c10ff */
[----:B------:R-:W-:Y:S01]  /*11920*/  ISETP.LT.AND P3, PT, R0, UR5, !P0 ;  /* 0x0000000500007c0c */ /* 0x000fe2000c761270 */
[C---:B------:R-:W-:Y:S01]  /*11930*/  VIADD R0, R9.reuse, 0x17 ;  /* 0x0000001709007836 */ /* 0x040fe20000000000 */
[CC--:B------:R-:W-:Y:S01]  /*11940*/  LEA.HI.X.SX32 R239, R8.reuse, R3.reuse, 0x2, P6 ;  /* 0x0000000308ef7211 */ /* 0x0c0fe200030f16ff */
[----:B------:R-:W-:Y:S01]  /*11950*/  VIADD R8, R8, UR4 ;  /* 0x0000000408087c36 */ /* 0x000fe20008000000 */
[----:B------:R-:W-:Y:S01]  /*11960*/  ULDC UR5, c[0x0][0x22c] ;  /* 0x00008b0000057ab9 */ /* 0x000fe20000000800 */
[----:B------:R1:W-:Y:S01]  /*11970*/  @P2 STG.E desc[UR16][R10.64], R245 ;  /* 0x000000f50a002986 */ /* 0x0003e2000c101910 */
[----:B------:R-:W-:Y:S01]  /*11980*/  ISETP.LT.AND P2, PT, R0, UR5, !P0 ;  /* 0x0000000500007c0c */ /* 0x000fe2000c741270 */
[----:B------:R-:W-:Y:S01]  /*11990*/  ULDC UR4, c[0x0][0x248] ;  /* 0x0000920000047ab9 */ /* 0x000fe20000000800 */
[----:B------:R-:W-:Y:S01]  /*119a0*/  VIADD R0, R9, 0x18 ;  /* 0x0000001809007836 */ /* 0x000fe20000000000 */
[----:B------:R3:W-:Y:S01]  /*119b0*/  @P1 STG.E desc[UR16][R238.64], R17 ;  /* 0x00000011ee001986 */ /* 0x0007e2000c101910 */
[C---:B--2---:R-:W-:Y:S01]  /*119c0*/  LEA R236, P1, R8.reuse, R2, 0x2 ;  /* 0x0000000208ec7211 */ /* 0x044fe200078210ff */
[C---:B------:R-:W-:Y:S01]  /*119d0*/  VIADD R16, R8.reuse, UR4 ;  /* 0x0000000408107c36 */ /* 0x040fe20008000000 */
[----:B------:R-:W-:Y:S01]  /*119e0*/  ULDC UR4, c[0x0][0x22c] ;  /* 0x00008b0000047ab9 */ /* 0x000fe20000000800 */
[----:B------:R-:W-:Y:S01]  /*119f0*/  ULDC UR5, c[0x0][0x22c] ;  /* 0x00008b0000057ab9 */ /* 0x000fe20000000800 */
        /* <DEDUP_REMOVED lines=16> */
[-C--:B------:R-:W-:Y:S02]  /*11b00*/  LEA.HI.X.SX32 R11, R16, R3.reuse, 0x2, P6 ;  /* 0x00000003100b7211 */ /* 0x080fe400030f16ff */
[----:B------:R-:W-:Y:S02]  /*11b10*/  LEA R16, P6, R8, R2, 0x2 ;  /* 0x0000000208107211 */ /* 0x000fe400078c10ff */
[----:B------:R-:W-:Y:S01]  /*11b20*/  ISETP.LT.AND P4, PT, R0, UR5, !P0 ;  /* 0x0000000500007c0c */ /* 0x000fe2000c781270 */
[----:B------:R-:W-:Y:S01]  /*11b30*/  VIADD R0, R9, 0x1b ;  /* 0x0000001b09007836 */ /* 0x000fe20000000000 */
[C---:B---3--:R-:W-:Y:S01]  /*11b40*/  LEA.HI.X.SX32 R17, R8.reuse, R3, 0x2, P6 ;  /* 0x0000000308117211 */ /* 0x048fe200030f16ff */
[----:B------:R-:W-:Y:S01]  /*11b50*/  ULDC UR5, c[0x0][0x22c] ;  /* 0x00008b0000057ab9 */ /* 0x000fe20000000800 */
[----:B-1----:R-:W-:Y:S01]  /*11b60*/  VIADD R18, R8, UR4 ;  /* 0x0000000408127c36 */ /* 0x002fe20008000000 */
[----:B------:R1:W-:Y:S01]  /*11b70*/  @P3 STG.E desc[UR16][R10.64], R247 ;  /* 0x000000f70a003986 */ /* 0x0003e2000c101910 */
[----:B------:R-:W-:Y:S01]  /*11b80*/  ISETP.LT.AND P3, PT, R0, UR5, !P0 ;  /* 0x0000000500007c0c */ /* 0x000fe2000c761270 */
[----:B------:R-:W-:-:S02]  /*11b90*/  ULDC UR4, c[0x0][0x248] ;  /* 0x0000920000047ab9 */ /* 0x000fc40000000800 */
[CC--:B------:R-:W-:Y:S01]  /*11ba0*/  LEA R236, P6, R18.reuse, R2.reuse, 0x2 ;  /* 0x0000000212ec7211 */ /* 0x0c0fe200078c10ff */
[C---:B------:R-:W-:Y:S01]  /*11bb0*/  VIADD R0, R9.reuse, 0x1c ;  /* 0x0000001c09007836 */ /* 0x040fe20000000000 */
[----:B------:R-:W-:Y:S02]  /*11bc0*/  ULDC UR5, c[0x0][0x22c] ;  /* 0x00008b0000057ab9 */ /* 0x000fe40000000800 */
[CC--:B------:R-:W-:Y:S01]  /*11bd0*/  LEA.HI.X.SX32 R237, R18.reuse, R3.reuse, 0x2, P6 ;  /* 0x0000000312ed7211 */ /* 0x0c0fe200030f16ff */
[----:B------:R-:W-:Y:S01]  /*11be0*/  VIADD R18, R18, UR4 ;  /* 0x0000000412127c36 */ /* 0x000fe20008000000 */
[----:B------:R2:W-:Y:S01]  /*11bf0*/  @P2 STG.E desc[UR16][R16.64], R19 ;  /* 0x0000001310002986 */ /* 0x0005e2000c101910 */
[----:B------:R-:W-:Y:S01]  /*11c00*/  ISETP.LT.AND P2, PT, R0, UR5, !P0 ;  /* 0x0000000500007c0c */ /* 0x000fe2000c741270 */
[----:B------:R-:W-:Y:S01]  /*11c10*/  ULDC UR4, c[0x0][0x248] ;  /* 0x0000920000047ab9 */ /* 0x000fe20000000800 */
[----:B------:R-:W-:Y:S01]  /*11c20*/  VIADD R0, R9, 0x1d ;  /* 0x0000001d09007836 */ /* 0x000fe20000000000 */
[----:B------:R3:W-:Y:S01]  /*11c30*/  @P1 STG.E desc[UR16][R236.64], R4 ;  /* 0x00000004ec001986 */ /* 0x0007e2000c101910 */
[C---:B-1----:R-:W-:Y:S01]  /*11c40*/  LEA R10, P1, R18.reuse, R2, 0x2 ;  /* 0x00000002120a7211 */ /* 0x042fe200078210ff */
[C---:B------:R-:W-:Y:S01]  /*11c50*/  VIADD R8, R18.reuse, UR4 ;  /* 0x0000000412087c36 */ /* 0x040fe20008000000 */
[----:B------:R-:W-:Y:S01]  /*11c60*/  ULDC UR4, c[0x0][0x22c] ;  /* 0x00008b0000047ab9 */ /* 0x000fe20000000800 */
[----:B------:R-:W-:Y:S01]  /*11c70*/  ULDC UR5, c[0x0][0x22c] ;  /* 0x00008b0000057ab9 */ /* 0x000fe20000000800 */
[----:B------:R-:W-:-:S02]  /*11c80*/  LEA.HI.X.SX32 R11, R18, R3, 0x2, P1 ;  /* 0x00000003120b7211 */ /* 0x000fc400008f16ff */
[----:B------:R-:W-:Y:S01]  /*11c90*/  ISETP.LT.AND P1, PT, R0, UR4, !P0 ;  /* 0x0000000400007c0c */ /* 0x000fe2000c721270 */
[C---:B------:R-:W-:Y:S01]  /*11ca0*/  VIADD R0, R9.reuse, 0x1e ;  /* 0x0000001e09007836 */ /* 0x040fe20000000000 */
[----:B--2---:R-:W-:Y:S01]  /*11cb0*/  LEA R16, P6, R8, R2, 0x2 ;  /* 0x0000000208107211 */ /* 0x004fe200078c10ff */
[----:B------:R-:W-:Y:S01]  /*11cc0*/  ULDC UR4, c[0x0][0x22c] ;  /* 0x00008b0000047ab9 */ /* 0x000fe20000000800 */
[----:B------:R1:W-:Y:S02]  /*11cd0*/  @P5 STG.E desc[UR16][R10.64], R24 ;  /* 0x000000180a005986 */ /* 0x0003e4000c101910 */
[----:B------:R-:W-:Y:S01]  /*11ce0*/  ISETP.LT.AND P5, PT, R0, UR4, !P0 ;  /* 0x0000000400007c0c */ /* 0x000fe2000c7a1270 */
[----:B------:R-:W-:Y:S01]  /*11cf0*/  ULDC UR4, c[0x0][0x248] ;  /* 0x0000920000047ab9 */ /* 0x000fe20000000800 */
[C---:B------:R-:W-:Y:S01]  /*11d00*/  LEA.HI.X.SX32 R17, R8.reuse, R3, 0x2, P6 ;  /* 0x0000000308117211 */ /* 0x040fe200030f16ff */
[----:B------:R-:W-:Y:S01]  /*11d10*/  VIADD R8, R8, UR4 ;  /* 0x0000000408087c36 */ /* 0x000fe20008000000 */
[----:B------:R-:W-:Y:S01]  /*11d20*/  ULDC UR4, c[0x0][0x248] ;  /* 0x0000920000047ab9 */ /* 0x000fe20000000800 */
[----:B------:R-:W-:-:S02]  /*11d30*/  VIADD R0, R9, 0x1f ;  /* 0x0000001f09007836 */ /* 0x000fc40000000000 */
[C---:B---3--:R-:W-:Y:S01]  /*11d40*/  VIADD R4, R8.reuse, UR4 ;  /* 0x0000000408047c36 */ /* 0x048fe20008000000 */
[CC--:B------:R-:W-:Y:S01]  /*11d50*/  LEA R18, P6, R8.reuse, R2.reuse, 0x2 ;  /* 0x0000000208127211 */ /* 0x0c0fe200078c10ff */
[----:B------:R-:W-:Y:S01]  /*11d60*/  ULDC UR4, c[0x0][0x248] ;  /* 0x0000920000047ab9 */ /* 0x000fe20000000800 */
[----:B------:R2:W-:Y:S02]  /*11d70*/  @P4 STG.E desc[UR16][R16.64], R5 ;  /* 0x0000000510004986 */ /* 0x0005e4000c101910 */
[-C--:B------:R-:W-:Y:S01]  /*11d80*/  LEA.HI.X.SX32 R19, R8, R3.reuse, 0x2, P6 ;  /* 0x0000000308137211 */ /* 0x080fe200030f16ff */
[C---:B------:R-:W-:Y:S01]  /*11d90*/  VIADD R8, R4.reuse, UR4 ;  /* 0x0000000404087c36 */ /* 0x040fe20008000000 */
[-C--:B-1----:R-:W-:Y:S01]  /*11da0*/  LEA R10, P6, R4, R2.reuse, 0x2 ;  /* 0x00000002040a7211 */ /* 0x082fe200078c10ff */
[----:B------:R-:W-:Y:S01]  /*11db0*/  ULDC UR4, c[0x0][0x248] ;  /* 0x0000920000047ab9 */ /* 0x000fe20000000800 */
[----:B------:R-:W-:Y:S01]  /*11dc0*/  ISETP.LT.AND P4, PT, R0, UR5, !P0 ;  /* 0x0000000500007c0c */ /* 0x000fe2000c781270 */
[C---:B------:R-:W-:Y:S01]  /*11dd0*/  VIADD R0, R9.reuse, 0x20 ;  /* 0x0000002009007836 */ /* 0x040fe20000000000 */
[-C--:B------:R-:W-:Y:S01]  /*11de0*/  LEA.HI.X.SX32 R11, R4, R3.reuse, 0x2, P6 ;  /* 0x00000003040b7211 */ /* 0x080fe200030f16ff */
[----:B------:R-:W-:Y:S01]  /*11df0*/  ULDC UR5, c[0x0][0x22c] ;  /* 0x00008b0000057ab9 */ /* 0x000fe20000000800 */
[-C--:B------:R-:W-:Y:S01]  /*11e00*/  LEA R4, P6, R8, R2.reuse, 0x2 ;  /* 0x0000000208047211 */ /* 0x080fe200078c10ff */
[----:B------:R1:W-:Y:S01]  /*11e10*/  @P3 STG.E desc[UR16][R18.64], R25 ;  /* 0x0000001912003986 */ /* 0x0003e2000c101910 */
[----:B------:R-:W-:Y:S01]  /*11e20*/  ISETP.LT.AND P3, PT, R0, UR5, !P0 ;  /* 0x0000000500007c0c */ /* 0x000fe2000c761270 */
[C---:B------:R-:W-:Y:S01]  /*11e30*/  VIADD R0, R9.reuse, 0x21 ;  /* 0x0000002109007836 */ /* 0x040fe20000000000 */
[CC--:B--2---:R-:W-:Y:S01]  /*11e40*/  LEA.HI.X.SX32 R5, R8.reuse, R3.reuse, 0x2, P6 ;  /* 0x0000000308057211 */ /* 0x0c4fe200030f16ff */
[----:B------:R-:W-:Y:S01]  /*11e50*/  VIADD R8, R8, UR4 ;  /* 0x0000000408087c36 */ /* 0x000fe20008000000 */
[----:B------:R-:W-:Y:S01]  /*11e60*/  ULDC UR5, c[0x0][0x22c] ;  /* 0x00008b0000057ab9 */ /* 0x000fe20000000800 */
[----:B------:R2:W-:Y:S01]  /*11e70*/  @P2 STG.E desc[UR16][R10.64], R6 ;  /* 0x000000060a002986 */ /* 0x0005e2000c101910 */
[----:B------:R-:W-:Y:S01]  /*11e80*/  ISETP.LT.AND P2, PT, R0, UR5, !P0 ;  /* 0x0000000500007c0c */ /* 0x000fe2000c741270 */
[----:B------:R-:W-:Y:S01]  /*11e90*/  ULDC UR4, c[0x0][0x248] ;  /* 0x0000920000047ab9 */ /* 0x000fe20000000800 */
[----:B------:R-:W-:Y:S01]  /*11ea0*/  VIADD R0, R9, 0x22 ;  /* 0x0000002209007836 */ /* 0x000fe20000000000 */
[----:B------:R3:W-:Y:S01]  /*11eb0*/  @P1 STG.E desc[UR16][R4.64], R26 ;  /* 0x0000001a04001986 */ /* 0x0007e2000c101910 */
[C---:B------:R-:W-:Y:S01]  /*11ec0*/  LEA R16, P1, R8.reuse, R2, 0x2 ;  /* 0x0000000208107211 */ /* 0x040fe200078210ff */
[C---:B-1----:R-:W-:Y:S01]  /*11ed0*/  VIADD R18, R8.reuse, UR4 ;  /* 0x0000000408127c36 */ /* 0x042fe20008000000 */
        /* <DEDUP_REMOVED lines=14> */
[C---:B------:R-:W-:Y:S01]  /*11fc0*/  VIADD R8, R18.reuse, UR4 ;  /* 0x0000000412087c36 */ /* 0x040fe20008000000 */
[-C--:B---3--:R-:W-:Y:S01]  /*11fd0*/  LEA R4, P6, R18, R2.reuse, 0x2 ;  /* 0x0000000212047211 */ /* 0x088fe200078c10ff */
[----:B------:R-:W-:Y:S01]  /*11fe0*/  ULDC UR4, c[0x0][0x248] ;  /* 0x0000920000047ab9 */ /* 0x000fe20000000800 */
[----:B------:R2:W-:Y:S01]  /*11ff0*/  @P4 STG.E desc[UR16][R10.64], R27 ;  /* 0x0000001b0a004986 */ /* 0x0005e2000c101910 */
[----:B-1----:R-:W-:Y:S01]  /*12000*/  VIADD R16, R8, UR4 ;  /* 0x0000000408107c36 */ /* 0x002fe20008000000 */
[-C--:B------:R-:W-:Y:S01]  /*12010*/  LEA.HI.X.SX32 R5, R18, R3.reuse, 0x2, P6 ;  /* 0x0000000312057211 */ /* 0x080fe200030f16ff */
[----:B------:R-:W-:Y:S01]  /*12020*/  ULDC UR4, c[0x0][0x248] ;  /* 0x0000920000047ab9 */ /* 0x000fe20000000800 */
[-C--:B------:R-:W-:Y:S02]  /*12030*/  LEA R6, P6, R8, R2.reuse, 0x2 ;  /* 0x0000000208067211 */ /* 0x080fe400078c10ff */
[----:B------:R-:W-:Y:S01]  /*12040*/  ISETP.LT.AND P4, PT, R0, UR5, !P0 ;  /* 0x0000000500007c0c */ /* 0x000fe2000c781270 */
[----:B------:R-:W-:Y:S01]  /*12050*/  VIADD R0, R9, 0x25 ;  /* 0x0000002509007836 */ /* 0x000fe20000000000 */
[----:B------:R-:W-:Y:S01]  /*12060*/  LEA.HI.X.SX32 R7, R8, R3, 0x2, P6 ;  /* 0x0000000308077211 */ /* 0x000fe200030f16ff */
[----:B------:R-:W-:Y:S01]  /*12070*/  ULDC UR5, c[0x0][0x22c] ;  /* 0x00008b0000057ab9 */ /* 0x000fe20000000800 */
[----:B------:R1:W-:Y:S01]  /*12080*/  @P3 STG.E desc[UR16][R4.64], R12 ;  /* 0x0000000c04003986 */ /* 0x0003e2000c101910 */
[----:B--2---:R-:W-:-:S02]  /*12090*/  LEA R10, P6, R16, R2, 0x2 ;  /* 0x00000002100a7211 */ /* 0x004fc400078c10ff */
        /* <DEDUP_REMOVED lines=17> */
[-C--:B--2---:R-:W-:Y:S01]  /*121b0*/  LEA R6, P6, R8, R2.reuse, 0x2 ;  /* 0x0000000208067211 */ /* 0x084fe200078c10ff */
[----:B------:R-:W-:Y:S01]  /*121c0*/  ULDC UR4, c[0x0][0x22c] ;  /* 0x00008b0000047ab9 */ /* 0x000fe20000000800 */
[----:B------:R1:W-:Y:S02]  /*121d0*/  @P5 STG.E desc[UR16][R4.64], R33 ;  /* 0x0000002104005986 */ /* 0x0003e4000c101910 */
[----:B------:R-:W-:Y:S01]  /*121e0*/  ISETP.LT.AND P5, PT, R0, UR4, !P0 ;  /* 0x0000000400007c0c */ /* 0x000fe2000c7a1270 */
[----:B------:R-:W-:Y:S01]  /*121f0*/  ULDC UR4, c[0x0][0x248] ;  /* 0x0000920000047ab9 */ /* 0x000fe20000000800 */
[CC--:B------:R-:W-:Y:S01]  /*12200*/  LEA.HI.X.SX32 R7, R8.reuse, R3.reuse, 0x2, P6 ;  /* 0x0000000308077211 */ /* 0x0c0fe200030f16ff */
[----:B------:R-:W-:Y:S01]  /*12210*/  VIADD R8, R8, UR4 ;  /* 0x0000000408087c36 */ /* 0x000fe20008000000 */
[----:B------:R-:W-:Y:S01]  /*12220*/  ULDC UR4, c[0x0][0x248] ;  /* 0x0000920000047ab9 */ /* 0x000fe20000000800 */
[C---:B------:R-:W-:Y:S01]  /*12230*/  VIADD R0, R9.reuse, 0x29 ;  /* 0x0000002909007836 */ /* 0x040fe20000000000 */
[----:B------:R-:W2:Y:S01]  /*12240*/  LDS.128 R16, [R252] ;  /* 0x00000000fc107984 */ /* 0x000ea20000000c00 */
[C---:B------:R-:W-:Y:S01]  /*12250*/  VIADD R12, R8.reuse, UR4 ;  /* 0x00000004080c7c36 */ /* 0x040fe20008000000 */
[CC--:B---3--:R-:W-:Y:S01]  /*12260*/  LEA R10, P6, R8.reuse, R2.reuse, 0x2 ;  /* 0x00000002080a7211 */ /* 0x0c8fe200078c10ff */
[----:B------:R-:W-:Y:S01]  /*12270*/  ULDC UR4, c[0x0][0x248] ;  /* 0x0000920000047ab9 */ /* 0x000fe20000000800 */
[----:B------:R3:W-:Y:S02]  /*12280*/  @P4 STG.E desc[UR16][R6.64], R14 ;  /* 0x0000000e06004986 */ /* 0x0007e4000c101910 */
[-C--:B------:R-:W-:Y:S01]  /*12290*/  LEA.HI.X.SX32 R11, R8, R3.reuse, 0x2, P6 ;  /* 0x00000003080b7211 */ /* 0x080fe200030f16ff */
[C---:B------:R-:W-:Y:S01]  /*122a0*/  VIADD R8, R12.reuse, UR4 ;  /* 0x000000040c087c36 */ /* 0x040fe20008000000 */
[-C--:B-1----:R-:W-:Y:S01]  /*122b0*/  LEA R4, P6, R12, R2.reuse, 0x2 ;  /* 0x000000020c047211 */ /* 0x082fe200078c10ff */
[----:B------:R-:W-:Y:S01]  /*122c0*/  ULDC UR4, c[0x0][0x248] ;  /* 0x0000920000047ab9 */ /* 0x000fe20000000800 */
[----:B------:R-:W-:Y:S01]  /*122d0*/  ISETP.LT.AND P4, PT, R0, UR5, !P0 ;  /* 0x0000000500007c0c */ /* 0x000fe2000c781270 */
[----:B------:R-:W-:Y:S01]  /*122e0*/  VIADD R0, R9, 0x2a ;  /* 0x0000002a09007836 */ /* 0x000fe20000000000 */
[----:B------:R-:W-:Y:S01]  /*122f0*/  LEA.HI.X.SX32 R5, R12, R3, 0x2, P6 ;  /* 0x000000030c057211 */ /* 0x000fe200030f16ff */
[----:B------:R-:W-:Y:S01]  /*12300*/  ULDC UR5, c[0x0][0x22c] ;  /* 0x00008b0000057ab9 */ /* 0x000fe20000000800 */
[----:B------:R1:W-:Y:S01]  /*12310*/  @P3 STG.E desc[UR16][R10.64], R34 ;  /* 0x000000220a003986 */ /* 0x0003e2000c101910 */
[----:B---3--:R-:W-:-:S02]  /*12320*/  LEA R6, P6, R8, R2, 0x2 ;  /* 0x0000000208067211 */ /* 0x008fc400078c10ff */
        /* <DEDUP_REMOVED lines=17> */
[----:B---3--:R-:W-:Y:S01]  /*12440*/  LEA R4, P6, R12, R2, 0x2 ;  /* 0x000000020c047211 */ /* 0x008fe200078c10ff */
        /* <DEDUP_REMOVED lines=9> */
[CC--:B----4-:R-:W-:Y:S01]  /*124e0*/  LEA R6, P6, R12.reuse, R2.reuse, 0x2 ;  /* 0x000000020c067211 */ /* 0x0d0fe200078c10ff */
        /* <DEDUP_REMOVED lines=1619> */
[----:B------:R-:W-:Y:S01]  /*18a20*/  VIADD R0, R9, 0xf9 ;  /* 0x000000f909007836 */ /* 0x000fe20000000000 */
[----:B------:R-:W-:Y:S01]  /*18a30*/  ULDC UR4, c[0x0][0x248] ;  /* 0x0000920000047ab9 */ /* 0x000fe20000000800 */
[----:B------:R4:W-:Y:S01]  /*18a40*/  @P1 STG.E desc[UR16][R10.64], R234 ;  /* 0x000000ea0a001986 */ /* 0x0009e2000c101910 */
[C---:B-1----:R-:W-:Y:S01]  /*18a50*/  LEA R4, P1, R12.reuse, R2, 0x2 ;  /* 0x000000020c047211 */ /* 0x042fe200078210ff */
[C---:B------:R-:W-:Y:S01]  /*18a60*/  VIADD R8, R12.reuse, UR4 ;  /* 0x000000040c087c36 */ /* 0x040fe20008000000 */
[----:B------:R-:W-:Y:S01]  /*18a70*/  ULDC UR4, c[0x0][0x22c] ;  /* 0x00008b0000047ab9 */ /* 0x000fe20000000800 */
[----:B------:R-:W-:Y:S01]  /*18a80*/  ULDC UR5, c[0x0][0x22c] ;  /* 0x00008b0000057ab9 */ /* 0x000fe20000000800 */
[----:B------:R-:W-:-:S02]  /*18a90*/  LEA.HI.X.SX32 R5, R12, R3, 0x2, P1 ;  /* 0x000000030c057211 */ /* 0x000fc400008f16ff */
[----:B------:R-:W-:Y:S01]  /*18aa0*/  ISETP.LT.AND P1, PT, R0, UR4, !P0 ;  /* 0x0000000400007c0c */ /* 0x000fe2000c721270 */
[----:B------:R-:W-:Y:S01]  /*18ab0*/  VIADD R0, R9, 0xfa ;  /* 0x000000fa09007836 */ /* 0x000fe20000000000 */
[----:B---3--:R-:W-:Y:S01]  /*18ac0*/  LEA R6, P6, R8, R2, 0x2 ;  /* 0x0000000208067211 */ /* 0x008fe200078c10ff */
[----:B------:R-:W-:Y:S01]  /*18ad0*/  ULDC UR4, c[0x0][0x22c] ;  /* 0x00008b0000047ab9 */ /* 0x000fe20000000800 */
[----:B------:R1:W-:Y:S02]  /*18ae0*/  @P5 STG.E desc[UR16][R4.64], R242 ;  /* 0x000000f204005986 */ /* 0x0003e4000c101910 */
[----:B------:R-:W-:Y:S01]  /*18af0*/  ISETP.LT.AND P5, PT, R0, UR4, !P0 ;  /* 0x0000000400007c0c */ /* 0x000fe2000c7a1270 */
[----:B------:R-:W-:Y:S01]  /*18b00*/  ULDC UR4, c[0x0][0x248] ;  /* 0x0000920000047ab9 */ /* 0x000fe20000000800 */
[C---:B------:R-:W-:Y:S01]  /*18b10*/  LEA.HI.X.SX32 R7, R8.reuse, R3, 0x2, P6 ;  /* 0x0000000308077211 */ /* 0x040fe200030f16ff */
[----:B------:R-:W-:Y:S01]  /*18b20*/  VIADD R8, R8, UR4 ;  /* 0x0000000408087c36 */ /* 0x000fe20008000000 */
[----:B------:R-:W-:-:S03]  /*18b30*/  ULDC UR4, c[0x0][0x248] ;  /* 0x0000920000047ab9 */ /* 0x000fc60000000800 */
[C---:B------:R-:W-:Y:S01]  /*18b40*/  VIADD R12, R8.reuse, UR4 ;  /* 0x00000004080c7c36 */ /* 0x040fe20008000000 */
[----:B----4-:R-:W-:Y:S01]  /*18b50*/  LEA R10, P6, R8, R2, 0x2 ;  /* 0x00000002080a7211 */ /* 0x010fe200078c10ff */
[----:B------:R-:W-:-:S03]  /*18b60*/  ULDC UR4, c[0x0][0x248] ;  /* 0x0000920000047ab9 */ /* 0x000fc60000000800 */
[-C--:B------:R-:W-:Y:S01]  /*18b70*/  LEA.HI.X.SX32 R11, R8, R3.reuse, 0x2, P6 ;  /* 0x00000003080b7211 */ /* 0x080fe200030f16ff */
[C---:B------:R-:W-:Y:S01]  /*18b80*/  VIADD R8, R12.reuse, UR4 ;  /* 0x000000040c087c36 */ /* 0x040fe20008000000 */
[CC--:B-1----:R-:W-:Y:S01]  /*18b90*/  LEA R4, P6, R12.reuse, R2.reuse, 0x2 ;  /* 0x000000020c047211 */ /* 0x0c2fe200078c10ff */
[C---:B------:R-:W-:Y:S01]  /*18ba0*/  VIADD R0, R9.reuse, 0xfb ;  /* 0x000000fb09007836 */ /* 0x040fe20000000000 */
[----:B------:R1:W-:Y:S01]  /*18bb0*/  @P4 STG.E desc[UR16][R6.64], R235 ;  /* 0x000000eb06004986 */ /* 0x0003e2000c101910 */
[----:B------:R-:W-:Y:S01]  /*18bc0*/  ULDC UR4, c[0x0][0x248] ;  /* 0x0000920000047ab9 */ /* 0x000fe20000000800 */
[-C--:B------:R-:W-:Y:S02]  /*18bd0*/  LEA.HI.X.SX32 R5, R12, R3.reuse, 0x2, P6 ;  /* 0x000000030c057211 */ /* 0x080fe400030f16ff */
[----:B------:R-:W-:Y:S01]  /*18be0*/  ISETP.LT.AND P4, PT, R0, UR5, !P0 ;  /* 0x0000000500007c0c */ /* 0x000fe2000c781270 */
[C---:B------:R-:W-:Y:S01]  /*18bf0*/  VIADD R0, R9.reuse, 0xfc ;  /* 0x000000fc09007836 */ /* 0x040fe20000000000 */
[----:B------:R-:W-:Y:S01]  /*18c00*/  ULDC UR5, c[0x0][0x22c] ;  /* 0x00008b0000057ab9 */ /* 0x000fe20000000800 */
[CC--:B-1----:R-:W-:Y:S01]  /*18c10*/  LEA R6, P6, R8.reuse, R2.reuse, 0x2 ;  /* 0x0000000208067211 */ /* 0x0c2fe200078c10ff */
[----:B------:R1:W-:Y:S03]  /*18c20*/  @P3 STG.E desc[UR16][R10.64], R243 ;  /* 0x000000f30a003986 */ /* 0x0003e6000c101910 */
[C---:B------:R-:W-:Y:S01]  /*18c30*/  LEA.HI.X.SX32 R7, R8.reuse, R3, 0x2, P6 ;  /* 0x0000000308077211 */ /* 0x040fe200030f16ff */
[----:B------:R-:W-:Y:S01]  /*18c40*/  VIADD R8, R8, UR4 ;  /* 0x0000000408087c36 */ /* 0x000fe20008000000 */
[----:B------:R-:W-:Y:S01]  /*18c50*/  ULDC UR4, c[0x0][0x248] ;  /* 0x0000920000047ab9 */ /* 0x000fe20000000800 */
[----:B------:R-:W-:Y:S01]  /*18c60*/  ISETP.LT.AND P3, PT, R0, UR5, !P0 ;  /* 0x0000000500007c0c */ /* 0x000fe2000c761270 */
[----:B------:R-:W-:Y:S01]  /*18c70*/  VIADD R0, R9, 0xfd ;  /* 0x000000fd09007836 */ /* 0x000fe20000000000 */
[----:B------:R3:W-:Y:S01]  /*18c80*/  @P2 STG.E desc[UR16][R4.64], R148 ;  /* 0x0000009404002986 */ /* 0x0007e2000c101910 */
[----:B------:R-:W-:Y:S01]  /*18c90*/  ULDC UR5, c[0x0][0x22c] ;  /* 0x00008b0000057ab9 */ /* 0x000fe20000000800 */
[----:B-1----:R-:W-:Y:S01]  /*18ca0*/  VIADD R11, R8, UR4 ;  /* 0x00000004080b7c36 */ /* 0x002fe20008000000 */
[----:B------:R-:W-:Y:S01]  /*18cb0*/  ULDC UR4, c[0x0][0x248] ;  /* 0x0000920000047ab9 */ /* 0x000fe20000000800 */
[----:B--2---:R1:W-:Y:S01]  /*18cc0*/  @P1 STG.E desc[UR16][R6.64], R16 ;  /* 0x0000001006001986 */ /* 0x0043e2000c101910 */
[----:B------:R-:W-:Y:S01]  /*18cd0*/  ISETP.LT.AND P2, PT, R0, UR5, !P0 ;  /* 0x0000000500007c0c */ /* 0x000fe2000c741270 */
[----:B------:R-:W-:Y:S01]  /*18ce0*/  VIADD R13, R11, UR4 ;  /* 0x000000040b0d7c36 */ /* 0x000fe20008000000 */
[----:B------:R-:W-:Y:S01]  /*18cf0*/  ULDC UR5, c[0x0][0x248] ;  /* 0x0000920000057ab9 */ /* 0x000fe20000000800 */
[----:B---3--:R-:W-:-:S02]  /*18d00*/  LEA R4, P1, R8, R2, 0x2 ;  /* 0x0000000208047211 */ /* 0x008fc400078210ff */
[----:B------:R-:W-:Y:S01]  /*18d10*/  VIADD R14, R13, UR5 ;  /* 0x000000050d0e7c36 */ /* 0x000fe20008000000 */
[-C--:B------:R-:W-:Y:S01]  /*18d20*/  LEA R10, P6, R11, R2.reuse, 0x2 ;  /* 0x000000020b0a7211 */ /* 0x080fe200078c10ff */
[----:B------:R-:W-:Y:S01]  /*18d30*/  VIADD R0, R9, 0xfe ;  /* 0x000000fe09007836 */ /* 0x000fe20000000000 */
[-C--:B------:R-:W-:Y:S01]  /*18d40*/  LEA.HI.X.SX32 R5, R8, R3.reuse, 0x2, P1 ;  /* 0x0000000308057211 */ /* 0x080fe200008f16ff */
[----:B------:R-:W-:Y:S01]  /*18d50*/  ULDC UR4, c[0x0][0x248] ;  /* 0x0000920000047ab9 */ /* 0x000fe20000000800 */
[-C--:B-1----:R-:W-:Y:S02]  /*18d60*/  LEA R6, P1, R13, R2.reuse, 0x2 ;  /* 0x000000020d067211 */ /* 0x082fe400078210ff */
[-C--:B------:R-:W-:Y:S01]  /*18d70*/  LEA.HI.X.SX32 R11, R11, R3.reuse, 0x2, P6 ;  /* 0x000000030b0b7211 */ /* 0x080fe200030f16ff */
[C---:B------:R-:W-:Y:S01]  /*18d80*/  VIADD R15, R14.reuse, UR6 ;  /* 0x000000060e0f7c36 */ /* 0x040fe20008000000 */
[----:B------:R-:W-:Y:S02]  /*18d90*/  LEA R12, P6, R14, R2, 0x2 ;  /* 0x000000020e0c7211 */ /* 0x000fe400078c10ff */
[----:B------:R-:W-:-:S02]  /*18da0*/  LEA.HI.X.SX32 R7, R13, R3, 0x2, P1 ;  /* 0x000000030d077211 */ /* 0x000fc400008f16ff */
[----:B------:R-:W-:Y:S01]  /*18db0*/  ISETP.LT.AND P1, PT, R0, UR7, !P0 ;  /* 0x0000000700007c0c */ /* 0x000fe2000c721270 */
[----:B------:R-:W-:Y:S01]  /*18dc0*/  VIADD R0, R9, 0xff ;  /* 0x000000ff09007836 */ /* 0x000fe20000000000 */
[-C--:B------:R-:W-:Y:S01]  /*18dd0*/  LEA.HI.X.SX32 R13, R14, R3.reuse, 0x2, P6 ;  /* 0x000000030e0d7211 */ /* 0x080fe200030f16ff */
[C---:B------:R-:W-:Y:S01]  /*18de0*/  VIADD R14, R15.reuse, UR4 ;  /* 0x000000040f0e7c36 */ /* 0x040fe20008000000 */
[----:B------:R-:W-:Y:S02]  /*18df0*/  ULDC UR4, c[0x0][0x22c] ;  /* 0x00008b0000047ab9 */ /* 0x000fe40000000800 */
[----:B------:R-:W-:Y:S02]  /*18e00*/  ISETP.LT.AND P0, PT, R0, UR4, !P0 ;  /* 0x0000000400007c0c */ /* 0x000fe4000c701270 */
[CC--:B------:R-:W-:Y:S01]  /*18e10*/  LEA R8, P6, R15.reuse, R2.reuse, 0x2 ;  /* 0x000000020f087211 */ /* 0x0c0fe200078c10ff */
[----:B------:R1:W-:Y:S03]  /*18e20*/  @P5 STG.E desc[UR16][R4.64], R149 ;  /* 0x0000009504005986 */ /* 0x0003e6000c101910 */
[----:B------:R-:W-:Y:S01]  /*18e30*/  LEA.HI.X.SX32 R9, R15, R3, 0x2, P6 ;  /* 0x000000030f097211 */ /* 0x000fe200030f16ff */
[----:B------:R1:W-:Y:S01]  /*18e40*/  @P4 STG.E desc[UR16][R10.64], R17 ;  /* 0x000000110a004986 */ /* 0x0003e2000c101910 */
[----:B------:R-:W-:-:S03]  /*18e50*/  LEA R2, P6, R14, R2, 0x2 ;  /* 0x000000020e027211 */ /* 0x000fc600078c10ff */
[----:B------:R1:W-:Y:S04]  /*18e60*/  @P3 STG.E desc[UR16][R6.64], R150 ;  /* 0x0000009606003986 */ /* 0x0003e8000c101910 */
[----:B------:R1:W-:Y:S01]  /*18e70*/  @P2 STG.E desc[UR16][R12.64], R18 ;  /* 0x000000120c002986 */ /* 0x0003e2000c101910 */
[----:B------:R-:W-:-:S03]  /*18e80*/  LEA.HI.X.SX32 R3, R14, R3, 0x2, P6 ;  /* 0x000000030e037211 */ /* 0x000fc600030f16ff */
[----:B------:R1:W-:Y:S01]  /*18e90*/  @P1 STG.E desc[UR16][R8.64], R151 ;  /* 0x0000009708001986 */ /* 0x0003e2000c101910 */
[----:B------:R-:W-:Y:S05]  /*18ea0*/  @!P0 EXIT ;  /* 0x000000000000894d */ /* 0x000fea0003800000 */
[----:B------:R-:W-:Y:S01]  /*18eb0*/  STG.E desc[UR16][R2.64], R19 ;  /* 0x0000001302007986 */ /* 0x000fe2000c101910 */
[----:B------:R-:W-:Y:S05]  /*18ec0*/  EXIT ;  /* 0x000000000000794d */ /* 0x000fea0003800000 */
.L_x_2:
[----:B------:R-:W-:-:S00]  /*18ed0*/  BRA `(.L_x_2) ;  /* 0xfffffffc00fc7947 */ /* 0x000fc0000383ffff */
[----:B------:R-:W-:-:S00]  /*18ee0*/  NOP ;  /* 0x0000000000007918 */ /* 0x000fc00000000000 */
        /* <DEDUP_REMOVED lines=9> */
.L_x_3:


//--------------------- .nv.shared.matmul_kernel  --------------------------
	.section	.nv.shared.matmul_kernel,"aw",@nobits
	.sectionflags	@""
	.align	16
	.zero		1024


//--------------------- .nv.shared.reserved.0     --------------------------
	.section	.nv.shared.reserved.0,"aw",@nobits
	.weak		__nv_reservedSMEM_offset_0_alias
	.size		__nv_reservedSMEM_offset_0_alias, 0, 0
	.other		__nv_reservedSMEM_offset_0_alias,@"STO_CUDA_RESERVED_SHARED STV_DEFAULT"
__nv_reservedSMEM_offset_0_alias:
	.zero		0


//--------------------- .nv.constant0.matmul_kernel --------------------------
	.section	.nv.constant0.matmul_kernel,"a",@progbits
	.sectionflags	@""
	.align	4
.nv.constant0.matmul_kernel:
	.zero		608


//--------------------- SYMBOLS --------------------------

	.type		.nv.reservedSmem.offset0,@object
	.size		.nv.reservedSmem.offset0,0x4
